// auto-generated by cutlass_sweep.gemm — config: {"arch": "sm_90", "cluster_m": 1, "cluster_n": 2, "dtype": "e4m3", "stages": 0, "tile_k": 64, "tile_m": 256, "tile_n": 64}
#include "cutlass/cutlass.h"
#include "cutlass/gemm/collective/collective_builder.hpp"
#include "cutlass/gemm/device/gemm_universal_adapter.h"
#include "cutlass/gemm/kernel/gemm_universal.hpp"
#include "cutlass/epilogue/collective/collective_builder.hpp"

using ElemA = cutlass::float_e4m3_t;
using ElemB = cutlass::float_e4m3_t;
using ElemCD = cutlass::float_e4m3_t;
using Acc  = float;
using TileShape    = cute::Shape<cute::_256, cute::_64, cute::_64>;
using ClusterShape = cute::Shape<cute::_1, cute::_2, cute::_1>;

using CollectiveEpilogue = typename cutlass::epilogue::collective::CollectiveBuilder<
    cutlass::arch::Sm90, cutlass::arch::OpClassTensorOp,
    TileShape, ClusterShape,
    cutlass::epilogue::collective::EpilogueTileAuto,
    Acc, Acc,
    ElemCD, cutlass::layout::RowMajor, 128 / cutlass::sizeof_bits<ElemCD>::value,
    ElemCD, cutlass::layout::RowMajor, 128 / cutlass::sizeof_bits<ElemCD>::value,
    cutlass::epilogue::collective::EpilogueScheduleAuto
  >::CollectiveOp;

using CollectiveMainloop = typename cutlass::gemm::collective::CollectiveBuilder<
    cutlass::arch::Sm90, cutlass::arch::OpClassTensorOp,
    ElemA, cutlass::layout::RowMajor, 128 / cutlass::sizeof_bits<ElemA>::value,
    ElemB, cutlass::layout::ColumnMajor, 128 / cutlass::sizeof_bits<ElemB>::value,
    Acc,
    TileShape, ClusterShape,
    cutlass::gemm::collective::StageCountAutoCarveout<static_cast<int>(sizeof(typename CollectiveEpilogue::SharedStorage))>,
    cutlass::gemm::collective::KernelScheduleAuto
  >::CollectiveOp;

using GemmKernel = cutlass::gemm::kernel::GemmUniversal<
    cute::Shape<int,int,int,int>,
    CollectiveMainloop,
    CollectiveEpilogue
>;
using Gemm = cutlass::gemm::device::GemmUniversalAdapter<GemmKernel>;

// Force the device kernel symbol into the cubin without needing a host main.
auto* _anchor = &cutlass::device_kernel<GemmKernel>;


// ===== COMPILED SASS (sm_90a) =====

	.target	sm_90a

	.elftype	@"ET_EXEC"


//--------------------- .note.nv.tkinfo           --------------------------
	.section	.note.nv.tkinfo,"",@"SHT_NOTE"
	.sectionflags	@"SHF_NOTE_NV_TKINFO"
	.tkinfo
        /*0018*/ 	.word	0x00000002
        /*0030*/ 	.string	""
        /*0030*/ 	.string	"ptxas"
        /*0030*/ 	.string	"Cuda compilation tools, release 13.0, V13.0.88"
        /*0030*/ 	.string	"Build cuda_13.0.r13.0/compiler.36424714_0"
        /*0030*/ 	.string	"-arch sm_90a -m 64 "



//--------------------- .note.nv.cuinfo           --------------------------
	.section	.note.nv.cuinfo,"",@"SHT_NOTE"
	.sectionflags	@"SHF_NOTE_NV_CUINFO"
        /*0018*/ 	.short	0x0002
        /*001a*/ 	.short	0x005a
        /*001c*/ 	.short	0x0082
	.zero		2


//--------------------- .nv.info                  --------------------------
	.section	.nv.info,"",@"SHT_CUDA_INFO"
	.align	4


	//----- nvinfo : EIATTR_REGCOUNT
	.align		4
        /*0000*/ 	.byte	0x04, 0x2f
        /*0002*/ 	.short	(.L_12 - .L_11)
	.align		4
.L_11:
        /*0004*/ 	.word	index@(_ZN7cutlass13device_kernelINS_4gemm6kernel13GemmUniversalIN4cute5tupleIJiiiiEEENS1_10collective13CollectiveMmaINS1_37MainloopSm90TmaGmmaWarpSpecializedFP8ILi11ENS5_IJNS4_1CILi1EEENSA_ILi2EEESB_EEENS1_35KernelTmaWarpSpecializedCooperativeEEENS5_IJNSA_ILi256EEENSA_ILi64EEESH_EEENS_12float_e4m3_tENS5_IJlSB_lEEESJ_SK_NS4_8TiledMMAINS4_8MMA_AtomIJNS4_4SM904GMMA30MMA_64x64x32_F32E4M3E4M3_SS_TNILNSO_7ScaleInE1ELSQ_1EEEEEENS4_6LayoutINS5_IJSC_SB_SB_EEENS5_IJSB_NSA_ILi0EEESV_EEEEENS5_IJNS4_10UnderscoreESY_SY_EEEEENS4_23SM90_TMA_LOAD_MULTICASTENS4_14ComposedLayoutINS4_7SwizzleILi2ELi4ELi3EEENS4_18smem_ptr_flag_bitsILi8EEENST_INS5_IJNSA_ILi8EEESH_EEENS5_IJSH_SB_EEEEEEEvNS4_8identityENS4_13SM90_TMA_LOADES1B_vS1C_EENS_8epilogue10collective6detail29Sm90TmaWarpSpecializedAdapterINS1G_15DefaultEpilogueISJ_SK_SK_NS1F_6thread17LinearCombinationISJ_Li1EffLNS1K_9ScaleType4KindE0ELNS_15FloatRoundStyleE2ESJ_EENS1_15EpilogueDefaultEEEEEvvEEEEvNT_6ParamsE)
        /*0008*/ 	.word	0x000000a8


	//----- nvinfo : EIATTR_FRAME_SIZE
	.align		4
.L_12:
        /*000c*/ 	.byte	0x04, 0x11
        /*000e*/ 	.short	(.L_14 - .L_13)
	.align		4
.L_13:
        /*0010*/ 	.word	index@(_ZN7cutlass13device_kernelINS_4gemm6kernel13GemmUniversalIN4cute5tupleIJiiiiEEENS1_10collective13CollectiveMmaINS1_37MainloopSm90TmaGmmaWarpSpecializedFP8ILi11ENS5_IJNS4_1CILi1EEENSA_ILi2EEESB_EEENS1_35KernelTmaWarpSpecializedCooperativeEEENS5_IJNSA_ILi256EEENSA_ILi64EEESH_EEENS_12float_e4m3_tENS5_IJlSB_lEEESJ_SK_NS4_8TiledMMAINS4_8MMA_AtomIJNS4_4SM904GMMA30MMA_64x64x32_F32E4M3E4M3_SS_TNILNSO_7ScaleInE1ELSQ_1EEEEEENS4_6LayoutINS5_IJSC_SB_SB_EEENS5_IJSB_NSA_ILi0EEESV_EEEEENS5_IJNS4_10UnderscoreESY_SY_EEEEENS4_23SM90_TMA_LOAD_MULTICASTENS4_14ComposedLayoutINS4_7SwizzleILi2ELi4ELi3EEENS4_18smem_ptr_flag_bitsILi8EEENST_INS5_IJNSA_ILi8EEESH_EEENS5_IJSH_SB_EEEEEEEvNS4_8identityENS4_13SM90_TMA_LOADES1B_vS1C_EENS_8epilogue10collective6detail29Sm90TmaWarpSpecializedAdapterINS1G_15DefaultEpilogueISJ_SK_SK_NS1F_6thread17LinearCombinationISJ_Li1EffLNS1K_9ScaleType4KindE0ELNS_15FloatRoundStyleE2ESJ_EENS1_15EpilogueDefaultEEEEEvvEEEEvNT_6ParamsE)
        /*0014*/ 	.word	0x00000000


	//----- nvinfo : EIATTR_MIN_STACK_SIZE
	.align		4
.L_14:
        /*0018*/ 	.byte	0x04, 0x12
        /*001a*/ 	.short	(.L_16 - .L_15)
	.align		4
.L_15:
        /*001c*/ 	.word	index@(_ZN7cutlass13device_kernelINS_4gemm6kernel13GemmUniversalIN4cute5tupleIJiiiiEEENS1_10collective13CollectiveMmaINS1_37MainloopSm90TmaGmmaWarpSpecializedFP8ILi11ENS5_IJNS4_1CILi1EEENSA_ILi2EEESB_EEENS1_35KernelTmaWarpSpecializedCooperativeEEENS5_IJNSA_ILi256EEENSA_ILi64EEESH_EEENS_12float_e4m3_tENS5_IJlSB_lEEESJ_SK_NS4_8TiledMMAINS4_8MMA_AtomIJNS4_4SM904GMMA30MMA_64x64x32_F32E4M3E4M3_SS_TNILNSO_7ScaleInE1ELSQ_1EEEEEENS4_6LayoutINS5_IJSC_SB_SB_EEENS5_IJSB_NSA_ILi0EEESV_EEEEENS5_IJNS4_10UnderscoreESY_SY_EEEEENS4_23SM90_TMA_LOAD_MULTICASTENS4_14ComposedLayoutINS4_7SwizzleILi2ELi4ELi3EEENS4_18smem_ptr_flag_bitsILi8EEENST_INS5_IJNSA_ILi8EEESH_EEENS5_IJSH_SB_EEEEEEEvNS4_8identityENS4_13SM90_TMA_LOADES1B_vS1C_EENS_8epilogue10collective6detail29Sm90TmaWarpSpecializedAdapterINS1G_15DefaultEpilogueISJ_SK_SK_NS1F_6thread17LinearCombinationISJ_Li1EffLNS1K_9ScaleType4KindE0ELNS_15FloatRoundStyleE2ESJ_EENS1_15EpilogueDefaultEEEEEvvEEEEvNT_6ParamsE)
        /*0020*/ 	.word	0x00000000
.L_16:


//--------------------- .nv.compat                --------------------------
	.section	.nv.compat,"",@"SHT_CUDA_COMPAT_INFO"
	.align	4
        /*0000*/ 	.byte	0x02, 0x09, 0x01, 0x00, 0x02, 0x02, 0x04, 0x00, 0x02, 0x05, 0x05, 0x00, 0x03, 0x07, 0x01, 0x01
        /*0010*/ 	.byte	0x02, 0x03, 0x01, 0x00, 0x02, 0x06, 0x01, 0x00, 0x04, 0x0b, 0x08, 0x00, 0x00, 0x00, 0x00, 0x00
        /*0020*/ 	.byte	0x00, 0x00, 0x00, 0x00


//--------------------- .nv.info._ZN7cutlass13device_kernelINS_4gemm6kernel13GemmUniversalIN4cute5tupleIJiiiiEEENS1_10collective13CollectiveMmaINS1_37MainloopSm90TmaGmmaWarpSpecializedFP8ILi11ENS5_IJNS4_1CILi1EEENSA_ILi2EEESB_EEENS1_35KernelTmaWarpSpecializedCooperativeEEENS5_IJNSA_ILi256EEENSA_ILi64EEESH_EEENS_12float_e4m3_tENS5_IJlSB_lEEESJ_SK_NS4_8TiledMMAINS4_8MMA_AtomIJNS4_4SM904GMMA30MMA_64x64x32_F32E4M3E4M3_SS_TNILNSO_7ScaleInE1ELSQ_1EEEEEENS4_6LayoutINS5_IJSC_SB_SB_EEENS5_IJSB_NSA_ILi0EEESV_EEEEENS5_IJNS4_10UnderscoreESY_SY_EEEEENS4_23SM90_TMA_LOAD_MULTICASTENS4_14ComposedLayoutINS4_7SwizzleILi2ELi4ELi3EEENS4_18smem_ptr_flag_bitsILi8EEENST_INS5_IJNSA_ILi8EEESH_EEENS5_IJSH_SB_EEEEEEEvNS4_8identityENS4_13SM90_TMA_LOADES1B_vS1C_EENS_8epilogue10collective6detail29Sm90TmaWarpSpecializedAdapterINS1G_15DefaultEpilogueISJ_SK_SK_NS1F_6thread17LinearCombinationISJ_Li1EffLNS1K_9ScaleType4KindE0ELNS_15FloatRoundStyleE2ESJ_EENS1_15EpilogueDefaultEEEEEvvEEEEvNT_6ParamsE --------------------------
	.section	.nv.info._ZN7cutlass13device_kernelINS_4gemm6kernel13GemmUniversalIN4cute5tupleIJiiiiEEENS1_10collective13CollectiveMmaINS1_37MainloopSm90TmaGmmaWarpSpecializedFP8ILi11ENS5_IJNS4_1CILi1EEENSA_ILi2EEESB_EEENS1_35KernelTmaWarpSpecializedCooperativeEEENS5_IJNSA_ILi256EEENSA_ILi64EEESH_EEENS_12float_e4m3_tENS5_IJlSB_lEEESJ_SK_NS4_8TiledMMAINS4_8MMA_AtomIJNS4_4SM904GMMA30MMA_64x64x32_F32E4M3E4M3_SS_TNILNSO_7ScaleInE1ELSQ_1EEEEEENS4_6LayoutINS5_IJSC_SB_SB_EEENS5_IJSB_NSA_ILi0EEESV_EEEEENS5_IJNS4_10UnderscoreESY_SY_EEEEENS4_23SM90_TMA_LOAD_MULTICASTENS4_14ComposedLayoutINS4_7SwizzleILi2ELi4ELi3EEENS4_18smem_ptr_flag_bitsILi8EEENST_INS5_IJNSA_ILi8EEESH_EEENS5_IJSH_SB_EEEEEEEvNS4_8identityENS4_13SM90_TMA_LOADES1B_vS1C_EENS_8epilogue10collective6detail29Sm90TmaWarpSpecializedAdapterINS1G_15DefaultEpilogueISJ_SK_SK_NS1F_6thread17LinearCombinationISJ_Li1EffLNS1K_9ScaleType4KindE0ELNS_15FloatRoundStyleE2ESJ_EENS1_15EpilogueDefaultEEEEEvvEEEEvNT_6ParamsE,"",@"SHT_CUDA_INFO"
	.sectionflags	@""
	.align	4


	//----- nvinfo : EIATTR_CUDA_API_VERSION
	.align		4
        /*0000*/ 	.byte	0x04, 0x37
        /*0002*/ 	.short	(.L_18 - .L_17)
.L_17:
        /*0004*/ 	.word	0x00000082


	//----- nvinfo : EIATTR_KPARAM_INFO
	.align		4
.L_18:
        /*0008*/ 	.byte	0x04, 0x17
        /*000a*/ 	.short	(.L_20 - .L_19)
.L_19:
        /*000c*/ 	.word	0x00000000
        /*0010*/ 	.short	0x0000
        /*0012*/ 	.short	0x0070
        /*0014*/ 	.byte	0x00, 0xf0, 0x01, 0x10


	//----- nvinfo : EIATTR_SPARSE_MMA_MASK
	.align		4
.L_20:
        /*0018*/ 	.byte	0x03, 0x50
        /*001a*/ 	.short	0x0000


	//----- nvinfo : EIATTR_MAXREG_COUNT
	.align		4
        /*001c*/ 	.byte	0x03, 0x1b
        /*001e*/ 	.short	0x00a8


	//----- nvinfo : EIATTR_NUM_BARRIERS
	.align		4
        /*0020*/ 	.byte	0x02, 0x4c
        /*0022*/ 	.byte	0x01
	.zero		1


	//----- nvinfo : EIATTR_MERCURY_ISA_VERSION
	.align		4
        /*0024*/ 	.byte	0x03, 0x5f
        /*0026*/ 	.short	0x0101


	//----- nvinfo : EIATTR_INT_WARP_WIDE_INSTR_OFFSETS
	.align		4
        /*0028*/ 	.byte	0x04, 0x31
        /*002a*/ 	.short	(.L_22 - .L_21)


	//   ....[0]....
.L_21:
        /*002c*/ 	.word	0x00000550


	//   ....[1]....
        /*0030*/ 	.word	0x00000570


	//   ....[2]....
        /*0034*/ 	.word	0x00000740


	//----- nvinfo : EIATTR_COOP_GROUP_MASK_REGIDS
	.align		4
.L_22:
        /*0038*/ 	.byte	0x04, 0x29
        /*003a*/ 	.short	(.L_24 - .L_23)


	//   ....[0]....
.L_23:
        /*003c*/ 	.word	0xffffffff


	//   ....[1]....
        /*0040*/ 	.word	0xffffffff


	//   ....[2]....
        /*0044*/ 	.word	0xffffffff


	//   ....[3]....
        /*0048*/ 	.word	0xffffffff


	//   ....[4]....
        /*004c*/ 	.word	0xffffffff


	//   ....[5]....
        /*0050*/ 	.word	0xffffffff


	//----- nvinfo : EIATTR_COOP_GROUP_INSTR_OFFSETS
	.align		4
.L_24:
        /*0054*/ 	.byte	0x04, 0x28
        /*0056*/ 	.short	(.L_26 - .L_25)


	//   ....[0]....
.L_25:
        /*0058*/ 	.word	0x00000060


	//   ....[1]....
        /*005c*/ 	.word	0x00000070


	//   ....[2]....
        /*0060*/ 	.word	0x00000130


	//   ....[3]....
        /*0064*/ 	.word	0x000003d0


	//   ....[4]....
        /*0068*/ 	.word	0x00000880


	//   ....[5]....
        /*006c*/ 	.word	0x00001300


	//----- nvinfo : EIATTR_REG_RECONFIG
	.align		4
.L_26:
        /*0070*/ 	.byte	0x01, 0x54
	.zero		2


	//----- nvinfo : EIATTR_MBARRIER_INSTR_OFFSETS
	.align		4
        /*0074*/ 	.byte	0x04, 0x39
        /*0076*/ 	.short	(.L_28 - .L_27)


	//   ....[0]....
.L_27:
        /*0078*/ 	.word	0x00000250
        /*007c*/ 	.word	0x000000ff
        /*0080*/ 	.word	0x00000000
        /*0084*/ 	.short	0x0100
        /*0086*/ 	.byte	0x08
	.zero		1


	//   ....[1]....
        /*0088*/ 	.word	0x00000260
        /*008c*/ 	.word	0x000000ff
        /*0090*/ 	.word	0x00000058
        /*0094*/ 	.short	0x0100
        /*0096*/ 	.byte	0x08
	.zero		1


	//   ....[2]....
        /*0098*/ 	.word	0x00000270
        /*009c*/ 	.word	0x000000ff
        /*00a0*/ 	.word	0x00000008
        /*00a4*/ 	.short	0x0100
        /*00a6*/ 	.byte	0x08
	.zero		1


	//   ....[3]....
        /*00a8*/ 	.word	0x00000280
        /*00ac*/ 	.word	0x000000ff
        /*00b0*/ 	.word	0x00000060
        /*00b4*/ 	.short	0x0100
        /*00b6*/ 	.byte	0x08
	.zero		1


	//   ....[4]....
        /*00b8*/ 	.word	0x00000290
        /*00bc*/ 	.word	0x000000ff
        /*00c0*/ 	.word	0x00000010
        /*00c4*/ 	.short	0x0100
        /*00c6*/ 	.byte	0x08
	.zero		1


	//   ....[5]....
        /*00c8*/ 	.word	0x000002a0
        /*00cc*/ 	.word	0x000000ff
        /*00d0*/ 	.word	0x00000068
        /*00d4*/ 	.short	0x0100
        /*00d6*/ 	.byte	0x08
	.zero		1


	//   ....[6]....
        /*00d8*/ 	.word	0x000002b0
        /*00dc*/ 	.word	0x000000ff
        /*00e0*/ 	.word	0x00000018
        /*00e4*/ 	.short	0x0100
        /*00e6*/ 	.byte	0x08
	.zero		1


	//   ....[7]....
        /*00e8*/ 	.word	0x000002c0
        /*00ec*/ 	.word	0x000000ff
        /*00f0*/ 	.word	0x00000070
        /*00f4*/ 	.short	0x0100
        /*00f6*/ 	.byte	0x08
	.zero		1


	//   ....[8]....
        /*00f8*/ 	.word	0x000002d0
        /*00fc*/ 	.word	0x000000ff
        /*0100*/ 	.word	0x00000020
        /*0104*/ 	.short	0x0100
        /*0106*/ 	.byte	0x08
	.zero		1


	//   ....[9]....
        /*0108*/ 	.word	0x000002e0
        /*010c*/ 	.word	0x000000ff
        /*0110*/ 	.word	0x00000078
        /*0114*/ 	.short	0x0100
        /*0116*/ 	.byte	0x08
	.zero		1


	//   ....[10]....
        /*0118*/ 	.word	0x000002f0
        /*011c*/ 	.word	0x000000ff
        /*0120*/ 	.word	0x00000028
        /*0124*/ 	.short	0x0100
        /*0126*/ 	.byte	0x08
	.zero		1


	//   ....[11]....
        /*0128*/ 	.word	0x00000300
        /*012c*/ 	.word	0x000000ff
        /*0130*/ 	.word	0x00000080
        /*0134*/ 	.short	0x0100
        /*0136*/ 	.byte	0x08
	.zero		1


	//   ....[12]....
        /*0138*/ 	.word	0x00000310
        /*013c*/ 	.word	0x000000ff
        /*0140*/ 	.word	0x00000030
        /*0144*/ 	.short	0x0100
        /*0146*/ 	.byte	0x08
	.zero		1


	//   ....[13]....
        /*0148*/ 	.word	0x00000320
        /*014c*/ 	.word	0x000000ff
        /*0150*/ 	.word	0x00000088
        /*0154*/ 	.short	0x0100
        /*0156*/ 	.byte	0x08
	.zero		1


	//   ....[14]....
        /*0158*/ 	.word	0x00000330
        /*015c*/ 	.word	0x000000ff
        /*0160*/ 	.word	0x00000038
        /*0164*/ 	.short	0x0100
        /*0166*/ 	.byte	0x08
	.zero		1


	//   ....[15]....
        /*0168*/ 	.word	0x00000340
        /*016c*/ 	.word	0x000000ff
        /*0170*/ 	.word	0x00000090
        /*0174*/ 	.short	0x0100
        /*0176*/ 	.byte	0x08
	.zero		1


	//   ....[16]....
        /*0178*/ 	.word	0x00000350
        /*017c*/ 	.word	0x000000ff
        /*0180*/ 	.word	0x00000040
        /*0184*/ 	.short	0x0100
        /*0186*/ 	.byte	0x08
	.zero		1


	//   ....[17]....
        /*0188*/ 	.word	0x00000360
        /*018c*/ 	.word	0x000000ff
        /*0190*/ 	.word	0x00000098
        /*0194*/ 	.short	0x0100
        /*0196*/ 	.byte	0x08
	.zero		1


	//   ....[18]....
        /*0198*/ 	.word	0x00000370
        /*019c*/ 	.word	0x000000ff
        /*01a0*/ 	.word	0x00000048
        /*01a4*/ 	.short	0x0100
        /*01a6*/ 	.byte	0x08
	.zero		1


	//   ....[19]....
        /*01a8*/ 	.word	0x00000380
        /*01ac*/ 	.word	0x000000ff
        /*01b0*/ 	.word	0x000000a0
        /*01b4*/ 	.short	0x0100
        /*01b6*/ 	.byte	0x08
	.zero		1


	//   ....[20]....
        /*01b8*/ 	.word	0x00000390
        /*01bc*/ 	.word	0x000000ff
        /*01c0*/ 	.word	0x00000050
        /*01c4*/ 	.short	0x0100
        /*01c6*/ 	.byte	0x08
	.zero		1


	//   ....[21]....
        /*01c8*/ 	.word	0x000003a0
        /*01cc*/ 	.word	0x000000ff
        /*01d0*/ 	.word	0x000000a8
        /*01d4*/ 	.short	0x0100
        /*01d6*/ 	.byte	0x08
	.zero		1


	//   ....[22]....
        /*01d8*/ 	.word	0x000007e0
        /*01dc*/ 	.word	0x000000ff
        /*01e0*/ 	.word	0x000000c0
        /*01e4*/ 	.short	0x0100
        /*01e6*/ 	.byte	0x06
	.zero		1


	//   ....[23]....
        /*01e8*/ 	.word	0x00000830
        /*01ec*/ 	.word	0x000000ff
        /*01f0*/ 	.word	0x000000c8
        /*01f4*/ 	.short	0x0100
        /*01f6*/ 	.byte	0x06
	.zero		1


	//   ....[24]....
        /*01f8*/ 	.word	0x00001820
        /*01fc*/ 	.word	0x000000ff
        /*0200*/ 	.word	0x00000000
        /*0204*/ 	.short	0x010a
        /*0206*/ 	.byte	0x06
	.zero		1


	//   ....[25]....
        /*0208*/ 	.word	0x00001860
        /*020c*/ 	.word	0x000000ff
        /*0210*/ 	.word	0x00000000
        /*0214*/ 	.short	0x010a
        /*0216*/ 	.byte	0x06
	.zero		1


	//   ....[26]....
        /*0218*/ 	.word	0x00002220
        /*021c*/ 	.word	0x000000ff
        /*0220*/ 	.word	0x00000000
        /*0224*/ 	.short	0x010a
        /*0226*/ 	.byte	0x0c
	.zero		1


	//   ....[27]....
        /*0228*/ 	.word	0x00002260
        /*022c*/ 	.word	0x000000ff
        /*0230*/ 	.word	0x00000000
        /*0234*/ 	.short	0x010a
        /*0236*/ 	.byte	0x0c
	.zero		1


	//   ....[28]....
        /*0238*/ 	.word	0x00002930
        /*023c*/ 	.word	0x0000000e
        /*0240*/ 	.word	0x00000000
        /*0244*/ 	.short	0x0101
        /*0246*/ 	.byte	0x3f
	.zero		1


	//   ....[29]....
        /*0248*/ 	.word	0x00002fb0
        /*024c*/ 	.word	0x0000000b
        /*0250*/ 	.word	0x00000000
        /*0254*/ 	.short	0x0101
        /*0256*/ 	.byte	0x3f
	.zero		1


	//   ....[30]....
        /*0258*/ 	.word	0x00008a30
        /*025c*/ 	.word	0x00000012
        /*0260*/ 	.word	0x00000058
        /*0264*/ 	.short	0x010a
        /*0266*/ 	.byte	0x3f
	.zero		1


	//   ....[31]....
        /*0268*/ 	.word	0x00008db0
        /*026c*/ 	.word	0x00000008
        /*0270*/ 	.word	0x000000c8
        /*0274*/ 	.short	0x0101
        /*0276*/ 	.byte	0x3f
	.zero		1


	//   ....[32]....
        /*0278*/ 	.word	0x000094d0
        /*027c*/ 	.word	0x00000006
        /*0280*/ 	.word	0x00000000
        /*0284*/ 	.short	0x010a
        /*0286*/ 	.byte	0x3f
	.zero		1


	//   ....[33]....
        /*0288*/ 	.word	0x00009550
        /*028c*/ 	.word	0x00000007
        /*0290*/ 	.word	0x00000000
        /*0294*/ 	.short	0x010a
        /*0296*/ 	.byte	0x3f
	.zero		1


	//   ....[34]....
        /*0298*/ 	.word	0x000095e0
        /*029c*/ 	.word	0x00000006
        /*02a0*/ 	.word	0x00000000
        /*02a4*/ 	.short	0x010a
        /*02a6*/ 	.byte	0x3f
	.zero		1


	//   ....[35]....
        /*02a8*/ 	.word	0x00009670
        /*02ac*/ 	.word	0x00000009
        /*02b0*/ 	.word	0x00000000
        /*02b4*/ 	.short	0x010a
        /*02b6*/ 	.byte	0x3f
	.zero		1


	//   ....[36]....
        /*02b8*/ 	.word	0x00009700
        /*02bc*/ 	.word	0x00000006
        /*02c0*/ 	.word	0x00000000
        /*02c4*/ 	.short	0x010a
        /*02c6*/ 	.byte	0x3f
	.zero		1


	//   ....[37]....
        /*02c8*/ 	.word	0x00009790
        /*02cc*/ 	.word	0x00000009
        /*02d0*/ 	.word	0x00000000
        /*02d4*/ 	.short	0x010a
        /*02d6*/ 	.byte	0x3f
	.zero		1


	//   ....[38]....
        /*02d8*/ 	.word	0x00009820
        /*02dc*/ 	.word	0x00000006
        /*02e0*/ 	.word	0x00000000
        /*02e4*/ 	.short	0x010a
        /*02e6*/ 	.byte	0x3f
	.zero		1


	//   ....[39]....
        /*02e8*/ 	.word	0x000098b0
        /*02ec*/ 	.word	0x00000009
        /*02f0*/ 	.word	0x00000000
        /*02f4*/ 	.short	0x010a
        /*02f6*/ 	.byte	0x3f
	.zero		1


	//   ....[40]....
        /*02f8*/ 	.word	0x00009940
        /*02fc*/ 	.word	0x0000000a
        /*0300*/ 	.word	0x00000000
        /*0304*/ 	.short	0x010a
        /*0306*/ 	.byte	0x3f
	.zero		1


	//   ....[41]....
        /*0308*/ 	.word	0x000099d0
        /*030c*/ 	.word	0x0000000b
        /*0310*/ 	.word	0x00000000
        /*0314*/ 	.short	0x010a
        /*0316*/ 	.byte	0x3f
	.zero		1


	//   ....[42]....
        /*0318*/ 	.word	0x00009a60
        /*031c*/ 	.word	0x00000003
        /*0320*/ 	.word	0x00000000
        /*0324*/ 	.short	0x010a
        /*0326*/ 	.byte	0x3f
	.zero		1


	//   ....[43]....
        /*0328*/ 	.word	0x00009ad0
        /*032c*/ 	.word	0x0000000c
        /*0330*/ 	.word	0x00000000
        /*0334*/ 	.short	0x010a
        /*0336*/ 	.byte	0x3f
	.zero		1


	//   ....[44]....
        /*0338*/ 	.word	0x00009b30
        /*033c*/ 	.word	0x0000000e
        /*0340*/ 	.word	0x00000000
        /*0344*/ 	.short	0x010a
        /*0346*/ 	.byte	0x3f
	.zero		1


	//   ....[45]....
        /*0348*/ 	.word	0x00009c00
        /*034c*/ 	.word	0x00000012
        /*0350*/ 	.word	0x00000058
        /*0354*/ 	.short	0x010a
        /*0356*/ 	.byte	0x3f
	.zero		1


	//   ....[46]....
        /*0358*/ 	.word	0x00009cd0
        /*035c*/ 	.word	0x00000006
        /*0360*/ 	.word	0x00000000
        /*0364*/ 	.short	0x010a
        /*0366*/ 	.byte	0x3f
	.zero		1


	//   ....[47]....
        /*0368*/ 	.word	0x00009d20
        /*036c*/ 	.word	0x00000007
        /*0370*/ 	.word	0x00000000
        /*0374*/ 	.short	0x010a
        /*0376*/ 	.byte	0x3f
	.zero		1


	//   ....[48]....
        /*0378*/ 	.word	0x00009d70
        /*037c*/ 	.word	0x00000006
        /*0380*/ 	.word	0x00000000
        /*0384*/ 	.short	0x010a
        /*0386*/ 	.byte	0x3f
	.zero		1


	//   ....[49]....
        /*0388*/ 	.word	0x00009dc0
        /*038c*/ 	.word	0x00000009
        /*0390*/ 	.word	0x00000000
        /*0394*/ 	.short	0x010a
        /*0396*/ 	.byte	0x3f
	.zero		1


	//   ....[50]....
        /*0398*/ 	.word	0x00009e10
        /*039c*/ 	.word	0x00000006
        /*03a0*/ 	.word	0x00000000
        /*03a4*/ 	.short	0x010a
        /*03a6*/ 	.byte	0x3f
	.zero		1


	//   ....[51]....
        /*03a8*/ 	.word	0x00009e60
        /*03ac*/ 	.word	0x00000009
        /*03b0*/ 	.word	0x00000000
        /*03b4*/ 	.short	0x010a
        /*03b6*/ 	.byte	0x3f
	.zero		1


	//   ....[52]....
        /*03b8*/ 	.word	0x00009eb0
        /*03bc*/ 	.word	0x00000006
        /*03c0*/ 	.word	0x00000000
        /*03c4*/ 	.short	0x010a
        /*03c6*/ 	.byte	0x3f
	.zero		1


	//   ....[53]....
        /*03c8*/ 	.word	0x00009f00
        /*03cc*/ 	.word	0x00000009
        /*03d0*/ 	.word	0x00000000
        /*03d4*/ 	.short	0x010a
        /*03d6*/ 	.byte	0x3f
	.zero		1


	//   ....[54]....
        /*03d8*/ 	.word	0x00009f50
        /*03dc*/ 	.word	0x0000000a
        /*03e0*/ 	.word	0x00000000
        /*03e4*/ 	.short	0x010a
        /*03e6*/ 	.byte	0x3f
	.zero		1


	//   ....[55]....
        /*03e8*/ 	.word	0x00009fa0
        /*03ec*/ 	.word	0x0000000b
        /*03f0*/ 	.word	0x00000000
        /*03f4*/ 	.short	0x010a
        /*03f6*/ 	.byte	0x3f
	.zero		1


	//----- nvinfo : EIATTR_NUM_MBARRIERS
	.align		4
.L_28:
        /*03f8*/ 	.byte	0x03, 0x38
        /*03fa*/ 	.short	0x0018


	//----- nvinfo : EIATTR_EXIT_INSTR_OFFSETS
	.align		4
        /*03fc*/ 	.byte	0x04, 0x1c
        /*03fe*/ 	.short	(.L_30 - .L_29)


	//   ....[0]....
.L_29:
        /*0400*/ 	.word	0x000009e0


	//   ....[1]....
        /*0404*/ 	.word	0x000011d0


	//   ....[2]....
        /*0408*/ 	.word	0x00008150


	//   ....[3]....
        /*040c*/ 	.word	0x000086b0


	//   ....[4]....
        /*0410*/ 	.word	0x00009ab0


	//----- nvinfo : EIATTR_MAX_THREADS
	.align		4
.L_30:
        /*0414*/ 	.byte	0x04, 0x05
        /*0416*/ 	.short	(.L_32 - .L_31)
.L_31:
        /*0418*/ 	.word	0x00000180
        /*041c*/ 	.word	0x00000001
        /*0420*/ 	.word	0x00000001


	//----- nvinfo : EIATTR_CRS_STACK_SIZE
	.align		4
.L_32:
        /*0424*/ 	.byte	0x04, 0x1e
        /*0426*/ 	.short	(.L_34 - .L_33)
.L_33:
        /*0428*/ 	.word	0x00000000


	//----- nvinfo : EIATTR_CBANK_PARAM_SIZE
	.align		4
.L_34:
        /*042c*/ 	.byte	0x03, 0x19
        /*042e*/ 	.short	0x0470


	//----- nvinfo : EIATTR_PARAM_CBANK
	.align		4
        /*0430*/ 	.byte	0x04, 0x0a
        /*0432*/ 	.short	(.L_36 - .L_35)
	.align		4
.L_35:
        /*0434*/ 	.word	index@(.nv.constant0._ZN7cutlass13device_kernelINS_4gemm6kernel13GemmUniversalIN4cute5tupleIJiiiiEEENS1_10collective13CollectiveMmaINS1_37MainloopSm90TmaGmmaWarpSpecializedFP8ILi11ENS5_IJNS4_1CILi1EEENSA_ILi2EEESB_EEENS1_35KernelTmaWarpSpecializedCooperativeEEENS5_IJNSA_ILi256EEENSA_ILi64EEESH_EEENS_12float_e4m3_tENS5_IJlSB_lEEESJ_SK_NS4_8TiledMMAINS4_8MMA_AtomIJNS4_4SM904GMMA30MMA_64x64x32_F32E4M3E4M3_SS_TNILNSO_7ScaleInE1ELSQ_1EEEEEENS4_6LayoutINS5_IJSC_SB_SB_EEENS5_IJSB_NSA_ILi0EEESV_EEEEENS5_IJNS4_10UnderscoreESY_SY_EEEEENS4_23SM90_TMA_LOAD_MULTICASTENS4_14ComposedLayoutINS4_7SwizzleILi2ELi4ELi3EEENS4_18smem_ptr_flag_bitsILi8EEENST_INS5_IJNSA_ILi8EEESH_EEENS5_IJSH_SB_EEEEEEEvNS4_8identityENS4_13SM90_TMA_LOADES1B_vS1C_EENS_8epilogue10collective6detail29Sm90TmaWarpSpecializedAdapterINS1G_15DefaultEpilogueISJ_SK_SK_NS1F_6thread17LinearCombinationISJ_Li1EffLNS1K_9ScaleType4KindE0ELNS_15FloatRoundStyleE2ESJ_EENS1_15EpilogueDefaultEEEEEvvEEEEvNT_6ParamsE)
        /*0438*/ 	.short	0x0210
        /*043a*/ 	.short	0x0470


	//----- nvinfo : EIATTR_SW_WAR
	.align		4
.L_36:
        /*043c*/ 	.byte	0x04, 0x36
        /*043e*/ 	.short	(.L_38 - .L_37)
.L_37:
        /*0440*/ 	.word	0x00000008
.L_38:


//--------------------- .nv.callgraph             --------------------------
	.section	.nv.callgraph,"",@"SHT_CUDA_CALLGRAPH"
	.align	4
	.sectionentsize	8
	.align		4
        /*0000*/ 	.word	0x00000000
	.align		4
        /*0004*/ 	.word	0xffffffff
	.align		4
        /*0008*/ 	.word	0x00000000
	.align		4
        /*000c*/ 	.word	0xfffffffe
	.align		4
        /*0010*/ 	.word	0x00000000
	.align		4
        /*0014*/ 	.word	0xfffffffd
	.align		4
        /*0018*/ 	.word	0x00000000
	.align		4
        /*001c*/ 	.word	0xfffffffc


//--------------------- .nv.constant4             --------------------------
	.section	.nv.constant4,"a",@progbits
	.align	8
	.align		8
.nv.constant4:
        /*0000*/ 	.dword	_ZN39_INTERNAL_9b34deef_4_k_cu_33b4a07c_41064cuda3std3__45__cpo5beginE
	.align		8
        /*0008*/ 	.dword	_ZN39_INTERNAL_9b34deef_4_k_cu_33b4a07c_41064cuda3std3__45__cpo3endE
	.align		8
        /*0010*/ 	.dword	_ZN39_INTERNAL_9b34deef_4_k_cu_33b4a07c_41064cuda3std3__45__cpo6cbeginE
	.align		8
        /*0018*/ 	.dword	_ZN39_INTERNAL_9b34deef_4_k_cu_33b4a07c_41064cuda3std3__45__cpo4cendE
	.align		8
        /*0020*/ 	.dword	_ZN39_INTERNAL_9b34deef_4_k_cu_33b4a07c_41064cuda3std3__441_GLOBAL__N__9b34deef_4_k_cu_33b4a07c_41066ignoreE
	.align		8
        /*0028*/ 	.dword	_ZN39_INTERNAL_9b34deef_4_k_cu_33b4a07c_41064cuda3std3__419piecewise_constructE
	.align		8
        /*0030*/ 	.dword	_ZN39_INTERNAL_9b34deef_4_k_cu_33b4a07c_41064cuda3std3__48in_placeE
	.align		8
        /*0038*/ 	.dword	_ZN39_INTERNAL_9b34deef_4_k_cu_33b4a07c_41064cuda3std6ranges3__45__cpo4swapE
	.align		8
        /*0040*/ 	.dword	_ZN39_INTERNAL_9b34deef_4_k_cu_33b4a07c_41064cuda3std6ranges3__45__cpo9iter_moveE
	.align		8
        /*0048*/ 	.dword	_ZN39_INTERNAL_9b34deef_4_k_cu_33b4a07c_41064cute7productE
	.align		8
        /*0050*/ 	.dword	_ZN39_INTERNAL_9b34deef_4_k_cu_33b4a07c_41064cute1_E


//--------------------- .text._ZN7cutlass13device_kernelINS_4gemm6kernel13GemmUniversalIN4cute5tupleIJiiiiEEENS1_10collective13CollectiveMmaINS1_37MainloopSm90TmaGmmaWarpSpecializedFP8ILi11ENS5_IJNS4_1CILi1EEENSA_ILi2EEESB_EEENS1_35KernelTmaWarpSpecializedCooperativeEEENS5_IJNSA_ILi256EEENSA_ILi64EEESH_EEENS_12float_e4m3_tENS5_IJlSB_lEEESJ_SK_NS4_8TiledMMAINS4_8MMA_AtomIJNS4_4SM904GMMA30MMA_64x64x32_F32E4M3E4M3_SS_TNILNSO_7ScaleInE1ELSQ_1EEEEEENS4_6LayoutINS5_IJSC_SB_SB_EEENS5_IJSB_NSA_ILi0EEESV_EEEEENS5_IJNS4_10UnderscoreESY_SY_EEEEENS4_23SM90_TMA_LOAD_MULTICASTENS4_14ComposedLayoutINS4_7SwizzleILi2ELi4ELi3EEENS4_18smem_ptr_flag_bitsILi8EEENST_INS5_IJNSA_ILi8EEESH_EEENS5_IJSH_SB_EEEEEEEvNS4_8identityENS4_13SM90_TMA_LOADES1B_vS1C_EENS_8epilogue10collective6detail29Sm90TmaWarpSpecializedAdapterINS1G_15DefaultEpilogueISJ_SK_SK_NS1F_6thread17LinearCombinationISJ_Li1EffLNS1K_9ScaleType4KindE0ELNS_15FloatRoundStyleE2ESJ_EENS1_15EpilogueDefaultEEEEEvvEEEEvNT_6ParamsE --------------------------
	.section	.text._ZN7cutlass13device_kernelINS_4gemm6kernel13GemmUniversalIN4cute5tupleIJiiiiEEENS1_10collective13CollectiveMmaINS1_37MainloopSm90TmaGmmaWarpSpecializedFP8ILi11ENS5_IJNS4_1CILi1EEENSA_ILi2EEESB_EEENS1_35KernelTmaWarpSpecializedCooperativeEEENS5_IJNSA_ILi256EEENSA_ILi64EEESH_EEENS_12float_e4m3_tENS5_IJlSB_lEEESJ_SK_NS4_8TiledMMAINS4_8MMA_AtomIJNS4_4SM904GMMA30MMA_64x64x32_F32E4M3E4M3_SS_TNILNSO_7ScaleInE1ELSQ_1EEEEEENS4_6LayoutINS5_IJSC_SB_SB_EEENS5_IJSB_NSA_ILi0EEESV_EEEEENS5_IJNS4_10UnderscoreESY_SY_EEEEENS4_23SM90_TMA_LOAD_MULTICASTENS4_14ComposedLayoutINS4_7SwizzleILi2ELi4ELi3EEENS4_18smem_ptr_flag_bitsILi8EEENST_INS5_IJNSA_ILi8EEESH_EEENS5_IJSH_SB_EEEEEEEvNS4_8identityENS4_13SM90_TMA_LOADES1B_vS1C_EENS_8epilogue10collective6detail29Sm90TmaWarpSpecializedAdapterINS1G_15DefaultEpilogueISJ_SK_SK_NS1F_6thread17LinearCombinationISJ_Li1EffLNS1K_9ScaleType4KindE0ELNS_15FloatRoundStyleE2ESJ_EENS1_15EpilogueDefaultEEEEEvvEEEEvNT_6ParamsE,"ax",@progbits
	.align	128
.text._ZN7cutlass13device_kernelINS_4gemm6kernel13GemmUniversalIN4cute5tupleIJiiiiEEENS1_10collective13CollectiveMmaINS1_37MainloopSm90TmaGmmaWarpSpecializedFP8ILi11ENS5_IJNS4_1CILi1EEENSA_ILi2EEESB_EEENS1_35KernelTmaWarpSpecializedCooperativeEEENS5_IJNSA_ILi256EEENSA_ILi64EEESH_EEENS_12float_e4m3_tENS5_IJlSB_lEEESJ_SK_NS4_8TiledMMAINS4_8MMA_AtomIJNS4_4SM904GMMA30MMA_64x64x32_F32E4M3E4M3_SS_TNILNSO_7ScaleInE1ELSQ_1EEEEEENS4_6LayoutINS5_IJSC_SB_SB_EEENS5_IJSB_NSA_ILi0EEESV_EEEEENS5_IJNS4_10UnderscoreESY_SY_EEEEENS4_23SM90_TMA_LOAD_MULTICASTENS4_14ComposedLayoutINS4_7SwizzleILi2ELi4ELi3EEENS4_18smem_ptr_flag_bitsILi8EEENST_INS5_IJNSA_ILi8EEESH_EEENS5_IJSH_SB_EEEEEEEvNS4_8identityENS4_13SM90_TMA_LOADES1B_vS1C_EENS_8epilogue10collective6detail29Sm90TmaWarpSpecializedAdapterINS1G_15DefaultEpilogueISJ_SK_SK_NS1F_6thread17LinearCombinationISJ_Li1EffLNS1K_9ScaleType4KindE0ELNS_15FloatRoundStyleE2ESJ_EENS1_15EpilogueDefaultEEEEEvvEEEEvNT_6ParamsE:
        .type           _ZN7cutlass13device_kernelINS_4gemm6kernel13GemmUniversalIN4cute5tupleIJiiiiEEENS1_10collective13CollectiveMmaINS1_37MainloopSm90TmaGmmaWarpSpecializedFP8ILi11ENS5_IJNS4_1CILi1EEENSA_ILi2EEESB_EEENS1_35KernelTmaWarpSpecializedCooperativeEEENS5_IJNSA_ILi256EEENSA_ILi64EEESH_EEENS_12float_e4m3_tENS5_IJlSB_lEEESJ_SK_NS4_8TiledMMAINS4_8MMA_AtomIJNS4_4SM904GMMA30MMA_64x64x32_F32E4M3E4M3_SS_TNILNSO_7ScaleInE1ELSQ_1EEEEEENS4_6LayoutINS5_IJSC_SB_SB_EEENS5_IJSB_NSA_ILi0EEESV_EEEEENS5_IJNS4_10UnderscoreESY_SY_EEEEENS4_23SM90_TMA_LOAD_MULTICASTENS4_14ComposedLayoutINS4_7SwizzleILi2ELi4ELi3EEENS4_18smem_ptr_flag_bitsILi8EEENST_INS5_IJNSA_ILi8EEESH_EEENS5_IJSH_SB_EEEEEEEvNS4_8identityENS4_13SM90_TMA_LOADES1B_vS1C_EENS_8epilogue10collective6detail29Sm90TmaWarpSpecializedAdapterINS1G_15DefaultEpilogueISJ_SK_SK_NS1F_6thread17LinearCombinationISJ_Li1EffLNS1K_9ScaleType4KindE0ELNS_15FloatRoundStyleE2ESJ_EENS1_15EpilogueDefaultEEEEEvvEEEEvNT_6ParamsE,@function
        .size           _ZN7cutlass13device_kernelINS_4gemm6kernel13GemmUniversalIN4cute5tupleIJiiiiEEENS1_10collective13CollectiveMmaINS1_37MainloopSm90TmaGmmaWarpSpecializedFP8ILi11ENS5_IJNS4_1CILi1EEENSA_ILi2EEESB_EEENS1_35KernelTmaWarpSpecializedCooperativeEEENS5_IJNSA_ILi256EEENSA_ILi64EEESH_EEENS_12float_e4m3_tENS5_IJlSB_lEEESJ_SK_NS4_8TiledMMAINS4_8MMA_AtomIJNS4_4SM904GMMA30MMA_64x64x32_F32E4M3E4M3_SS_TNILNSO_7ScaleInE1ELSQ_1EEEEEENS4_6LayoutINS5_IJSC_SB_SB_EEENS5_IJSB_NSA_ILi0EEESV_EEEEENS5_IJNS4_10UnderscoreESY_SY_EEEEENS4_23SM90_TMA_LOAD_MULTICASTENS4_14ComposedLayoutINS4_7SwizzleILi2ELi4ELi3EEENS4_18smem_ptr_flag_bitsILi8EEENST_INS5_IJNSA_ILi8EEESH_EEENS5_IJSH_SB_EEEEEEEvNS4_8identityENS4_13SM90_TMA_LOADES1B_vS1C_EENS_8epilogue10collective6detail29Sm90TmaWarpSpecializedAdapterINS1G_15DefaultEpilogueISJ_SK_SK_NS1F_6thread17LinearCombinationISJ_Li1EffLNS1K_9ScaleType4KindE0ELNS_15FloatRoundStyleE2ESJ_EENS1_15EpilogueDefaultEEEEEvvEEEEvNT_6ParamsE,(.L_x_221 - _ZN7cutlass13device_kernelINS_4gemm6kernel13GemmUniversalIN4cute5tupleIJiiiiEEENS1_10collective13CollectiveMmaINS1_37MainloopSm90TmaGmmaWarpSpecializedFP8ILi11ENS5_IJNS4_1CILi1EEENSA_ILi2EEESB_EEENS1_35KernelTmaWarpSpecializedCooperativeEEENS5_IJNSA_ILi256EEENSA_ILi64EEESH_EEENS_12float_e4m3_tENS5_IJlSB_lEEESJ_SK_NS4_8TiledMMAINS4_8MMA_AtomIJNS4_4SM904GMMA30MMA_64x64x32_F32E4M3E4M3_SS_TNILNSO_7ScaleInE1ELSQ_1EEEEEENS4_6LayoutINS5_IJSC_SB_SB_EEENS5_IJSB_NSA_ILi0EEESV_EEEEENS5_IJNS4_10UnderscoreESY_SY_EEEEENS4_23SM90_TMA_LOAD_MULTICASTENS4_14ComposedLayoutINS4_7SwizzleILi2ELi4ELi3EEENS4_18smem_ptr_flag_bitsILi8EEENST_INS5_IJNSA_ILi8EEESH_EEENS5_IJSH_SB_EEEEEEEvNS4_8identityENS4_13SM90_TMA_LOADES1B_vS1C_EENS_8epilogue10collective6detail29Sm90TmaWarpSpecializedAdapterINS1G_15DefaultEpilogueISJ_SK_SK_NS1F_6thread17LinearCombinationISJ_Li1EffLNS1K_9ScaleType4KindE0ELNS_15FloatRoundStyleE2ESJ_EENS1_15EpilogueDefaultEEEEEvvEEEEvNT_6ParamsE)
        .other          _ZN7cutlass13device_kernelINS_4gemm6kernel13GemmUniversalIN4cute5tupleIJiiiiEEENS1_10collective13CollectiveMmaINS1_37MainloopSm90TmaGmmaWarpSpecializedFP8ILi11ENS5_IJNS4_1CILi1EEENSA_ILi2EEESB_EEENS1_35KernelTmaWarpSpecializedCooperativeEEENS5_IJNSA_ILi256EEENSA_ILi64EEESH_EEENS_12float_e4m3_tENS5_IJlSB_lEEESJ_SK_NS4_8TiledMMAINS4_8MMA_AtomIJNS4_4SM904GMMA30MMA_64x64x32_F32E4M3E4M3_SS_TNILNSO_7ScaleInE1ELSQ_1EEEEEENS4_6LayoutINS5_IJSC_SB_SB_EEENS5_IJSB_NSA_ILi0EEESV_EEEEENS5_IJNS4_10UnderscoreESY_SY_EEEEENS4_23SM90_TMA_LOAD_MULTICASTENS4_14ComposedLayoutINS4_7SwizzleILi2ELi4ELi3EEENS4_18smem_ptr_flag_bitsILi8EEENST_INS5_IJNSA_ILi8EEESH_EEENS5_IJSH_SB_EEEEEEEvNS4_8identityENS4_13SM90_TMA_LOADES1B_vS1C_EENS_8epilogue10collective6detail29Sm90TmaWarpSpecializedAdapterINS1G_15DefaultEpilogueISJ_SK_SK_NS1F_6thread17LinearCombinationISJ_Li1EffLNS1K_9ScaleType4KindE0ELNS_15FloatRoundStyleE2ESJ_EENS1_15EpilogueDefaultEEEEEvvEEEEvNT_6ParamsE,@"STO_CUDA_ENTRY STV_DEFAULT"
_ZN7cutlass13device_kernelINS_4gemm6kernel13GemmUniversalIN4cute5tupleIJiiiiEEENS1_10collective13CollectiveMmaINS1_37MainloopSm90TmaGmmaWarpSpecializedFP8ILi11ENS5_IJNS4_1CILi1EEENSA_ILi2EEESB_EEENS1_35KernelTmaWarpSpecializedCooperativeEEENS5_IJNSA_ILi256EEENSA_ILi64EEESH_EEENS_12float_e4m3_tENS5_IJlSB_lEEESJ_SK_NS4_8TiledMMAINS4_8MMA_AtomIJNS4_4SM904GMMA30MMA_64x64x32_F32E4M3E4M3_SS_TNILNSO_7ScaleInE1ELSQ_1EEEEEENS4_6LayoutINS5_IJSC_SB_SB_EEENS5_IJSB_NSA_ILi0EEESV_EEEEENS5_IJNS4_10UnderscoreESY_SY_EEEEENS4_23SM90_TMA_LOAD_MULTICASTENS4_14ComposedLayoutINS4_7SwizzleILi2ELi4ELi3EEENS4_18smem_ptr_flag_bitsILi8EEENST_INS5_IJNSA_ILi8EEESH_EEENS5_IJSH_SB_EEEEEEEvNS4_8identityENS4_13SM90_TMA_LOADES1B_vS1C_EENS_8epilogue10collective6detail29Sm90TmaWarpSpecializedAdapterINS1G_15DefaultEpilogueISJ_SK_SK_NS1F_6thread17LinearCombinationISJ_Li1EffLNS1K_9ScaleType4KindE0ELNS_15FloatRoundStyleE2ESJ_EENS1_15EpilogueDefaultEEEEEvvEEEEvNT_6ParamsE:
[----:B------:R-:W-:Y:S01]  /*0000*/  LDC R1, c[0x0][0x28] ;  /* 0x00000a00ff017b82 */ /* 0x000fe20000000800 */
[----:B------:R-:W0:Y:S01]  /*0010*/  S2R R0, SR_TID.X ;  /* 0x0000000000007919 */ /* 0x000e220000002100 */
[----:B------:R-:W-:Y:S01]  /*0020*/  ELECT P0, URZ, PT ;  /* 0x00000000003f782f */ /* 0x000fe20003800000 */
[----:B------:R-:W-:Y:S01]  /*0030*/  BSSY B0, `(.L_x_0) ;  /* 0x000000f000007945 */ /* 0x000fe20003800000 */
[--C-:B0-----:R-:W-:Y:S02]  /*0040*/  SHF.R.U32.HI R2, RZ, 0x5, R0.reuse ;  /* 0x00000005ff027819 */ /* 0x101fe40000011600 */
[----:B------:R-:W-:-:S03]  /*0050*/  SHF.R.U32.HI R3, RZ, 0x7, R0 ;  /* 0x00000007ff037819 */ /* 0x000fc60000011600 */
[----:B------:R-:W0:Y:S04]  /*0060*/  SHFL.IDX PT, R6, R2, RZ, 0x1f ;  /* 0x00001fff02067589 */ /* 0x000e2800000e0000 */
[----:B------:R1:W2:Y:S01]  /*0070*/  SHFL.IDX PT, R4, R3, RZ, 0x1f ;  /* 0x00001fff03047589 */ /* 0x0002a200000e0000 */
[----:B0-----:R-:W-:-:S13]  /*0080*/  ISETP.NE.OR P0, PT, R6, RZ, !P0 ;  /* 0x000000ff0600720c */ /* 0x001fda0004705670 */
[----:B-12---:R-:W-:Y:S05]  /*0090*/  @P0 BRA `(.L_x_1) ;  /* 0x0000000000200947 */ /* 0x006fea0003800000 */
[----:B------:R-:W-:Y:S02]  /*00a0*/  ULDC.64 UR4, c[0x0][0x198] ;  /* 0x0000660000047ab9 */ /* 0x000fe40000000a00 */
[----:B------:R-:W-:Y:S02]  /*00b0*/  UIADD3 UR6, UP0, UR4, 0xf0, URZ ;  /* 0x000000f004067890 */ /* 0x000fe4000ff1e03f */
[----:B------:R-:W-:Y:S02]  /*00c0*/  UIADD3 UR4, UP1, UR4, 0x1f0, URZ ;  /* 0x000001f004047890 */ /* 0x000fe4000ff3e03f */
[----:B------:R-:W-:Y:S02]  /*00d0*/  UIADD3.X UR7, URZ, UR5, URZ, UP0, !UPT ;  /* 0x000000053f077290 */ /* 0x000fe400087fe43f */
[----:B------:R-:W-:-:S07]  /*00e0*/  UIADD3.X UR5, URZ, UR5, URZ, UP1, !UPT ;  /* 0x000000053f057290 */ /* 0x000fce0008ffe43f */
[----:B------:R0:W-:Y:S02]  /*00f0*/  UTMACCTL.PF [UR6] ;  /* 0x00000000060079b9 */ /* 0x0001e40008040000 */
[----:B------:R0:W-:Y:S02]  /*0100*/  UTMACCTL.PF [UR4] ;  /* 0x00000000040079b9 */ /* 0x0001e40008040000 */
[----:B0-----:R-:W-:Y:S01]  /*0110*/  NOP ;  /* 0x0000000000007918 */ /* 0x001fe20000000000 */
.L_x_1:
[----:B------:R-:W-:Y:S05]  /*0120*/  BSYNC B0 ;  /* 0x0000000000007941 */ /* 0x000fea0003800000 */
.L_x_0:
[----:B------:R-:W0:Y:S02]  /*0130*/  SHFL.IDX PT, R3, R2, RZ, 0x1f ;  /* 0x00001fff02037589 */ /* 0x000e2400000e0000 */
[----:B0-----:R-:W-:-:S13]  /*0140*/  ISETP.NE.AND P0, PT, R3, RZ, PT ;  /* 0x000000ff0300720c */ /* 0x001fda0003f05270 */
[----:B------:R-:W-:Y:S05]  /*0150*/  @P0 BRA `(.L_x_2) ;  /* 0x00000000009c0947 */ /* 0x000fea0003800000 */
[----:B------:R-:W-:Y:S01]  /*0160*/  ELECT P0, URZ, PT ;  /* 0x00000000003f782f */ /* 0x000fe20003800000 */
[----:B------:R-:W-:-:S12]  /*0170*/  BSSY B0, `(.L_x_2) ;  /* 0x0000025000007945 */ /* 0x000fd80003800000 */
[----:B------:R-:W-:Y:S05]  /*0180*/  @!P0 BRA `(.L_x_3) ;  /* 0x00000000008c8947 */ /* 0x000fea0003800000 */
[----:B------:R-:W0:Y:S01]  /*0190*/  S2UR UR8, SR_CgaCtaId ;  /* 0x00000000000879c3 */ /* 0x000e220000008800 */
[----:B------:R-:W-:Y:S01]  /*01a0*/  UMOV UR4, 0x400 ;  /* 0x0000040000047882 */ /* 0x000fe20000000000 */
[----:B------:R-:W-:Y:S01]  /*01b0*/  UMOV UR5, 0x1 ;  /* 0x0000000100057882 */ /* 0x000fe20000000000 */
[----:B------:R-:W-:Y:S02]  /*01c0*/  UMOV UR6, 0x4 ;  /* 0x0000000400067882 */ /* 0x000fe40000000000 */
[----:B------:R-:W-:-:S04]  /*01d0*/  UIADD3 UR6, -UR6, 0x100000, URZ ;  /* 0x0010000006067890 */ /* 0x000fc8000fffe13f */
[----:B------:R-:W-:Y:S02]  /*01e0*/  USHF.L.U32 UR7, UR6, 0xb, URZ ;  /* 0x0000000b06077899 */ /* 0x000fe4000800063f */
[----:B------:R-:W-:Y:S02]  /*01f0*/  USHF.L.U32 UR6, UR6, 0x1, URZ ;  /* 0x0000000106067899 */ /* 0x000fe4000800063f */
[----:B0-----:R-:W-:Y:S02]  /*0200*/  ULEA UR8, UR8, UR4, 0x18 ;  /* 0x0000000408087291 */ /* 0x001fe4000f8ec03f */
[----:B------:R-:W-:-:S04]  /*0210*/  UIADD3 UR4, -UR5, 0x100000, URZ ;  /* 0x0010000005047890 */ /* 0x000fc8000fffe13f */
[----:B------:R-:W-:Y:S02]  /*0220*/  USHF.L.U32 UR5, UR4, 0xb, URZ ;  /* 0x0000000b04057899 */ /* 0x000fe4000800063f */
[----:B------:R-:W-:Y:S01]  /*0230*/  USHF.L.U32 UR4, UR4, 0x1, URZ ;  /* 0x0000000104047899 */ /* 0x000fe2000800063f */
[----:B------:R-:W0:Y:S11]  /*0240*/  FENCE.VIEW.ASYNC.S ;  /* 0x00000000000073c6 */ /* 0x000e360000000000 */
[----:B0-----:R0:W1:Y:S01]  /*0250*/  SYNCS.EXCH.64 URZ, [UR8], UR4 ;  /* 0x00000004083f75b2 */ /* 0x0010620008000100 */
[----:B------:R0:W2:Y:S01]  /*0260*/  SYNCS.EXCH.64 URZ, [UR8+0x58], UR6 ;  /* 0x00005806083f75b2 */ /* 0x0000a20008000100 */
[----:B------:R0:W3:Y:S01]  /*0270*/  SYNCS.EXCH.64 URZ, [UR8+0x8], UR4 ;  /* 0x00000804083f75b2 */ /* 0x0000e20008000100 */
[----:B------:R0:W4:Y:S01]  /*0280*/  SYNCS.EXCH.64 URZ, [UR8+0x60], UR6 ;  /* 0x00006006083f75b2 */ /* 0x0001220008000100 */
[----:B------:R0:W0:Y:S01]  /*0290*/  SYNCS.EXCH.64 URZ, [UR8+0x10], UR4 ;  /* 0x00001004083f75b2 */ /* 0x0000220008000100 */
        /* <DEDUP_REMOVED lines=17> */
[----:B------:R-:W-:Y:S01]  /*03b0*/  NOP ;  /* 0x0000000000007918 */ /* 0x000fe20000000000 */
.L_x_3:
[----:B0-----:R-:W-:Y:S05]  /*03c0*/  BSYNC B0 ;  /* 0x0000000000007941 */ /* 0x001fea0003800000 */
.L_x_2:
[----:B------:R-:W0:Y:S01]  /*03d0*/  SHFL.IDX PT, R2, R2, RZ, 0x1f ;  /* 0x00001fff02027589 */ /* 0x000e2200000e0000 */
[----:B------:R-:W-:Y:S01]  /*03e0*/  SHF.R.S32.HI R5, RZ, 0x1f, R0 ;  /* 0x0000001fff057819 */ /* 0x000fe20000011400 */
[----:B------:R-:W5:Y:S01]  /*03f0*/  S2UR UR8, SR_CTAID.X ;  /* 0x00000000000879c3 */ /* 0x000f620000002500 */
[----:B------:R-:W-:Y:S01]  /*0400*/  ELECT P0, URZ, PT ;  /* 0x00000000003f782f */ /* 0x000fe20003800000 */
[----:B------:R-:W1:Y:S01]  /*0410*/  S2R R8, SR_CTAID.Y ;  /* 0x0000000000087919 */ /* 0x000e620000002600 */
[----:B------:R-:W-:Y:S01]  /*0420*/  LEA.HI R5, R5, R0, RZ, 0x7 ;  /* 0x0000000005057211 */ /* 0x000fe200078f38ff */
[----:B------:R-:W-:Y:S01]  /*0430*/  ULDC UR4, c[0x0][0x154] ;  /* 0x0000550000047ab9 */ /* 0x000fe20000000800 */
[----:B------:R-:W-:Y:S01]  /*0440*/  NOP ;  /* 0x0000000000007918 */ /* 0x000fe20000000000 */
[----:B------:R-:W-:Y:S01]  /*0450*/  NOP ;  /* 0x0000000000007918 */ /* 0x000fe20000000000 */
[----:B------:R-:W-:Y:S01]  /*0460*/  LOP3.LUT R5, R5, 0xffffff80, RZ, 0xc0, !PT ;  /* 0xffffff8005057812 */ /* 0x000fe200078ec0ff */
[----:B------:R-:W2:Y:S04]  /*0470*/  LDC R14, c[0x0][0x140] ;  /* 0x00005000ff0e7b82 */ /* 0x000ea80000000800 */
[----:B------:R-:W-:-:S04]  /*0480*/  IMAD.IADD R5, R0, 0x1, -R5 ;  /* 0x0000000100057824 */ /* 0x000fc800078e0a05 */
[----:B------:R-:W3:Y:S01]  /*0490*/  LDC R19, c[0x0][0x148] ;  /* 0x00005200ff137b82 */ /* 0x000ee20000000800 */
[----:B------:R-:W-:Y:S02]  /*04a0*/  SHF.R.S32.HI R10, RZ, 0x1f, R5 ;  /* 0x0000001fff0a7819 */ /* 0x000fe40000011405 */
[----:B------:R-:W-:Y:S02]  /*04b0*/  LOP3.LUT P2, RZ, R5, 0x7, RZ, 0xc0, !PT ;  /* 0x0000000705ff7812 */ /* 0x000fe4000784c0ff */
[----:B------:R-:W-:Y:S02]  /*04c0*/  LEA.HI R10, R10, R5, RZ, 0x3 ;  /* 0x000000050a0a7211 */ /* 0x000fe400078f18ff */
[----:B0-----:R-:W-:Y:S01]  /*04d0*/  ISETP.NE.OR P0, PT, R2, RZ, !P0 ;  /* 0x000000ff0200720c */ /* 0x001fe20004705670 */
[----:B------:R-:W0:Y:S01]  /*04e0*/  LDC R12, c[0x0][0x144] ;  /* 0x00005100ff0c7b82 */ /* 0x000e220000000800 */
[--C-:B------:R-:W-:Y:S02]  /*04f0*/  SHF.R.S32.HI R2, RZ, 0x3, R10.reuse ;  /* 0x00000003ff027819 */ /* 0x100fe4000001140a */
[----:B------:R-:W-:-:S02]  /*0500*/  SHF.R.S32.HI R7, RZ, 0x1f, R10 ;  /* 0x0000001fff077819 */ /* 0x000fc4000001140a */
[----:B------:R-:W-:Y:S02]  /*0510*/  SHF.R.S32.HI R10, RZ, 0x1f, R3 ;  /* 0x0000001fff0a7819 */ /* 0x000fe40000011403 */
[----:B------:R-:W-:Y:S02]  /*0520*/  LEA.HI R7, R7, R2, RZ, 0x2 ;  /* 0x0000000207077211 */ /* 0x000fe400078f10ff */
[----:B------:R-:W-:Y:S02]  /*0530*/  LEA.HI R10, R10, R3, RZ, 0x2 ;  /* 0x000000030a0a7211 */ /* 0x000fe400078f10ff */
[----:B------:R-:W-:Y:S01]  /*0540*/  LOP3.LUT R7, R7, 0xfffffffc, RZ, 0xc0, !PT ;  /* 0xfffffffc07077812 */ /* 0x000fe200078ec0ff */
[----:B------:R-:W-:Y:S01]  /*0550*/  VOTEU.ALL UP0, P0 ;  /* 0x00000000003f7886 */ /* 0x000fe20000000000 */
[----:B-1----:R-:W-:Y:S01]  /*0560*/  I2FP.F32.U32 R11, R8 ;  /* 0x00000008000b7245 */ /* 0x002fe20000201000 */
[----:B------:R-:W-:Y:S01]  /*0570*/  VOTEU.ALL UP1, P0 ;  /* 0x00000000003f7886 */ /* 0x000fe20000020000 */
[----:B------:R-:W-:Y:S01]  /*0580*/  LOP3.LUT R10, R10, 0x3ffffffc, RZ, 0xc0, !PT ;  /* 0x3ffffffc0a0a7812 */ /* 0x000fe200078ec0ff */
[----:B------:R-:W-:Y:S01]  /*0590*/  IMAD.IADD R7, R2, 0x1, -R7 ;  /* 0x0000000102077824 */ /* 0x000fe200078e0a07 */
[----:B------:R-:W1:Y:S01]  /*05a0*/  @!UP0 S2UR UR7, SR_CgaCtaId ;  /* 0x00000000000789c3 */ /* 0x000e620000008800 */
[----:B-----5:R-:W-:Y:S01]  /*05b0*/  I2FP.F32.U32 R2, UR8 ;  /* 0x0000000800027c45 */ /* 0x020fe20008201000 */
[----:B------:R-:W-:Y:S01]  /*05c0*/  FMUL R13, R11, UR4 ;  /* 0x000000040b0d7c20 */ /* 0x000fe20008400000 */
[----:B------:R-:W-:Y:S01]  /*05d0*/  ULDC UR4, c[0x0][0x150] ;  /* 0x0000540000047ab9 */ /* 0x000fe20000000800 */
[----:B------:R-:W-:Y:S01]  /*05e0*/  IMAD.IADD R10, R3, 0x1, -R10 ;  /* 0x00000001030a7824 */ /* 0x000fe200078e0a0a */
[----:B------:R-:W-:Y:S01]  /*05f0*/  SHF.R.S32.HI R3, RZ, 0x1f, R6 ;  /* 0x0000001fff037819 */ /* 0x000fe20000011406 */
[----:B------:R-:W-:Y:S01]  /*0600*/  FMUL R11, R2, UR4 ;  /* 0x00000004020b7c20 */ /* 0x000fe20008400000 */
[----:B------:R-:W-:Y:S01]  /*0610*/  UMOV UR4, 0x20 ;  /* 0x0000002000047882 */ /* 0x000fe20000000000 */
[----:B------:R-:W5:Y:S01]  /*0620*/  F2I.U32.TRUNC.NTZ R13, R13 ;  /* 0x0000000d000d7305 */ /* 0x000f62000020f000 */
[----:B------:R-:W-:Y:S01]  /*0630*/  LEA.HI R3, R3, R6, RZ, 0x2 ;  /* 0x0000000603037211 */ /* 0x000fe200078f10ff */
[----:B------:R-:W-:Y:S01]  /*0640*/  IMAD R7, R10, 0x4, R7 ;  /* 0x000000040a077824 */ /* 0x000fe200078e0207 */
[----:B------:R-:W-:Y:S01]  /*0650*/  @!UP0 UMOV UR6, 0x400 ;  /* 0x0000040000068882 */ /* 0x000fe20000000000 */
[----:B------:R-:W-:-:S04]  /*0660*/  @!UP0 UIADD3 UR4, -UR4, 0x100000, URZ ;  /* 0x0010000004048890 */ /* 0x000fc8000fffe13f */
[----:B------:R-:W-:Y:S02]  /*0670*/  @!UP0 USHF.L.U32 UR5, UR4, 0xb, URZ ;  /* 0x0000000b04058899 */ /* 0x000fe4000800063f */
[----:B------:R-:W-:Y:S01]  /*0680*/  @!UP0 USHF.L.U32 UR4, UR4, 0x1, URZ ;  /* 0x0000000104048899 */ /* 0x000fe2000800063f */
[----:B------:R-:W-:Y:S01]  /*0690*/  LOP3.LUT R3, R3, 0xfffffffc, RZ, 0xc0, !PT ;  /* 0xfffffffc03037812 */ /* 0x000fe200078ec0ff */
[C---:B------:R-:W-:Y:S01]  /*06a0*/  IMAD.SHL.U32 R2, R7.reuse, 0x4, RZ ;  /* 0x0000000407027824 */ /* 0x040fe200078e00ff */
[----:B--2---:R-:W-:Y:S01]  /*06b0*/  ISETP.EQ.U32.AND P3, PT, R14, 0x1, PT ;  /* 0x000000010e00780c */ /* 0x004fe20003f62070 */
[----:B------:R-:W2:Y:S01]  /*06c0*/  F2I.U32.TRUNC.NTZ R11, R11 ;  /* 0x0000000b000b7305 */ /* 0x000ea2000020f000 */
[----:B------:R-:W-:Y:S02]  /*06d0*/  VIADD R10, R4, 0xffffffff ;  /* 0xffffffff040a7836 */ /* 0x000fe40000000000 */
[----:B------:R-:W-:Y:S01]  /*06e0*/  IMAD.IADD R6, R6, 0x1, -R3 ;  /* 0x0000000106067824 */ /* 0x000fe200078e0a03 */
[----:B------:R-:W-:-:S02]  /*06f0*/  LOP3.LUT R5, R7, 0xc, R2, 0x78, !PT ;  /* 0x0000000c07057812 */ /* 0x000fc400078e7802 */
[----:B------:R-:W-:Y:S01]  /*0700*/  ISETP.GE.U32.AND P5, PT, R10, 0x2, PT ;  /* 0x000000020a00780c */ /* 0x000fe20003fa6070 */
[----:B-----5:R-:W-:Y:S01]  /*0710*/  IMAD.MOV R20, RZ, RZ, -R13 ;  /* 0x000000ffff147224 */ /* 0x020fe200078e0a0d */
[----:B-1----:R-:W-:Y:S01]  /*0720*/  @!UP0 ULEA UR6, UR7, UR6, 0x18 ;  /* 0x0000000607068291 */ /* 0x002fe2000f8ec03f */
[C---:B------:R-:W-:Y:S01]  /*0730*/  ISETP.NE.AND P1, PT, R6.reuse, 0x3, PT ;  /* 0x000000030600780c */ /* 0x040fe20003f25270 */
[----:B------:R-:W-:Y:S01]  /*0740*/  VOTEU.ALL UP0, P0 ;  /* 0x00000000003f7886 */ /* 0x000fe20000000000 */
[----:B---3--:R-:W-:Y:S01]  /*0750*/  IMAD R2, R19, R20, R8 ;  /* 0x0000001413027224 */ /* 0x008fe200078e0208 */
[----:B------:R-:W-:Y:S02]  /*0760*/  ISETP.LT.U32.AND P0, PT, R5, 0x2, !P2 ;  /* 0x000000020500780c */ /* 0x000fe40005701070 */
[----:B------:R-:W-:Y:S01]  /*0770*/  ISETP.EQ.OR P1, PT, R6, RZ, !P1 ;  /* 0x000000ff0600720c */ /* 0x000fe20004f22670 */
[----:B--2---:R-:W-:Y:S01]  /*0780*/  IMAD.MOV R11, RZ, RZ, -R11 ;  /* 0x000000ffff0b7224 */ /* 0x004fe200078e0a0b */
[----:B------:R-:W-:-:S02]  /*0790*/  ISETP.NE.AND P4, PT, R2, R5, PT ;  /* 0x000000050200720c */ /* 0x000fc40003f85270 */
[----:B------:R-:W-:Y:S01]  /*07a0*/  ISETP.EQ.AND P1, PT, R4, RZ, P1 ;  /* 0x000000ff0400720c */ /* 0x000fe20000f22270 */
[----:B0-----:R-:W-:Y:S01]  /*07b0*/  IMAD R11, R12, R11, UR8 ;  /* 0x000000080c0b7e24 */ /* 0x001fe2000f8e020b */
[----:B------:R-:W-:Y:S01]  /*07c0*/  ISETP.NE.AND P2, PT, R4, RZ, PT ;  /* 0x000000ff0400720c */ /* 0x000fe20003f45270 */
[----:B------:R-:W0:Y:S02]  /*07d0*/  FENCE.VIEW.ASYNC.S ;  /* 0x00000000000073c6 */ /* 0x000e240000000000 */
[----:B0-----:R0:W1:Y:S01]  /*07e0*/  @!UP0 SYNCS.EXCH.64 URZ, [UR6+0xc0], UR4 ;  /* 0x0000c004063f85b2 */ /* 0x0010620008000100 */
[----:B------:R-:W-:Y:S02]  /*07f0*/  SEL R4, RZ, 0x1, !P1 ;  /* 0x00000001ff047807 */ /* 0x000fe40004800000 */
[----:B------:R-:W-:Y:S02]  /*0800*/  ISETP.EQ.OR P4, PT, R11, RZ, !P4 ;  /* 0x000000ff0b00720c */ /* 0x000fe40006782670 */
[----:B------:R-:W-:-:S02]  /*0810*/  SEL R4, R4, 0x2, P5 ;  /* 0x0000000204047807 */ /* 0x000fc40002800000 */
[----:B------:R-:W-:Y:S01]  /*0820*/  PLOP3.LUT P0, PT, P0, P4, PT, 0x80, 0x0 ;  /* 0x000000000000781c */ /* 0x000fe20000709070 */
[----:B------:R0:W2:Y:S01]  /*0830*/  @!UP1 SYNCS.EXCH.64 URZ, [UR6+0xc8], UR4 ;  /* 0x0000c804063f95b2 */ /* 0x0000a20008000100 */
[----:B------:R-:W-:Y:S01]  /*0840*/  NOP ;  /* 0x0000000000007918 */ /* 0x000fe20000000000 */
[----:B------:R-:W-:Y:S10]  /*0850*/  @!P3 BRA `(.L_x_4) ;  /* 0x000000000008b947 */ /* 0x000ff40003800000 */
[----:B-12-4-:R-:W-:Y:S01]  /*0860*/  UCGABAR_ARV ;  /* 0x00000000000079c7 */ /* 0x016fe20008000000 */
[----:B------:R-:W-:Y:S05]  /*0870*/  BRA `(.L_x_5) ;  /* 0x0000000000047947 */ /* 0x000fea0003800000 */
.L_x_4:
[----:B-12-4-:R-:W-:Y:S01]  /*0880*/  NOP ;  /* 0x0000000000007918 */ /* 0x016fe20000000000 */
.L_x_5:
[----:B------:R-:W1:Y:S01]  /*0890*/  LDC R2, c[0x0][0x65c] ;  /* 0x00019700ff027b82 */ /* 0x000e620000000800 */
[----:B------:R-:W-:Y:S01]  /*08a0*/  IMAD.MOV.U32 R3, RZ, RZ, RZ ;  /* 0x000000ffff037224 */ /* 0x000fe200078e00ff */
[----:B-1----:R-:W-:Y:S01]  /*08b0*/  ISETP.NE.AND P4, PT, R2, 0x1, PT ;  /* 0x000000010200780c */ /* 0x002fe20003f85270 */
[----:B------:R-:W-:-:S12]  /*08c0*/  IMAD.U32 R2, RZ, RZ, UR8 ;  /* 0x00000008ff027e24 */ /* 0x000fd8000f8e00ff */
[----:B------:R-:W1:Y:S01]  /*08d0*/  @P4 LDC R15, c[0x0][0x10] ;  /* 0x00000400ff0f4b82 */ /* 0x000e620000000800 */
[----:B------:R-:W-:Y:S02]  /*08e0*/  @P4 IMAD.MOV.U32 R9, RZ, RZ, RZ ;  /* 0x000000ffff094224 */ /* 0x000fe400078e00ff */
[----:B------:R-:W-:-:S05]  /*08f0*/  @P4 IMAD.MOV.U32 R7, RZ, RZ, RZ ;  /* 0x000000ffff074224 */ /* 0x000fca00078e00ff */
[----:B------:R-:W2:Y:S01]  /*0900*/  @!P4 LDC R13, c[0x0][0xc] ;  /* 0x00000300ff0dcb82 */ /* 0x000ea20000000800 */
[----:B-1----:R-:W-:-:S04]  /*0910*/  @P4 IMAD.WIDE.U32 R14, R15, UR8, R8 ;  /* 0x000000080f0e4c25 */ /* 0x002fc8000f8e0008 */
[----:B--2---:R-:W-:-:S04]  /*0920*/  @!P4 IMAD.WIDE.U32 R12, R8, R13, R2 ;  /* 0x0000000d080cc225 */ /* 0x004fc800078e0002 */
[----:B------:R-:W-:Y:S02]  /*0930*/  @P4 IMAD.MOV.U32 R2, RZ, RZ, R14 ;  /* 0x000000ffff024224 */ /* 0x000fe400078e000e */
[----:B------:R-:W-:Y:S02]  /*0940*/  @P4 IMAD.IADD R3, R15, 0x1, R7 ;  /* 0x000000010f034824 */ /* 0x000fe400078e0207 */
[----:B------:R-:W-:Y:S02]  /*0950*/  @!P4 IMAD.MOV.U32 R2, RZ, RZ, R12 ;  /* 0x000000ffff02c224 */ /* 0x000fe400078e000c */
[----:B------:R-:W-:Y:S01]  /*0960*/  @!P4 IMAD.MOV.U32 R3, RZ, RZ, R13 ;  /* 0x000000ffff03c224 */ /* 0x000fe200078e000d */
[----:B------:R-:W-:Y:S06]  /*0970*/  @!P3 BRA `(.L_x_6) ;  /* 0x00000000000cb947 */ /* 0x000fec0003800000 */
[----:B------:R-:W-:Y:S01]  /*0980*/  UCGABAR_WAIT ;  /* 0x0000000000007dc7 */ /* 0x000fe20008000000 */
[----:B------:R-:W-:Y:S01]  /*0990*/  CCTL.IVALL ;  /* 0x00000000ff00798f */ /* 0x000fe20002000000 */
[----:B------:R-:W-:Y:S05]  /*09a0*/  BRA `(.L_x_7) ;  /* 0x0000000000047947 */ /* 0x000fea0003800000 */
.L_x_6:
[----:B------:R-:W-:Y:S06]  /*09b0*/  BAR.SYNC.DEFER_BLOCKING 0x0 ;  /* 0x0000000000007b1d */ /* 0x000fec0000010000 */
.L_x_7:
[----:B------:R-:W-:Y:S05]  /*09c0*/  @!P2 BRA `(.L_x_8) ;  /* 0x0000007400e4a947 */ /* 0x000fea0003800000 */
[----:B------:R-:W-:-:S13]  /*09d0*/  ISETP.GT.U32.AND P1, PT, R10, 0x1, PT ;  /* 0x000000010a00780c */ /* 0x000fda0003f24070 */
[----:B0-----:R-:W-:Y:S05]  /*09e0*/  @P1 EXIT ;  /* 0x000000000000194d */ /* 0x001fea0003800000 */
[----:B------:R-:W-:Y:S01]  /*09f0*/  ULDC.64 UR4, c[0x0][0x650] ;  /* 0x0001940000047ab9 */ /* 0x000fe20000000a00 */
[----:B------:R-:W-:Y:S01]  /*0a00*/  PRMT R14, RZ, 0x7610, R14 ;  /* 0x00007610ff0e7816 */ /* 0x000fe2000000000e */
[----:B------:R-:W-:Y:S01]  /*0a10*/  IMAD.MOV.U32 R7, RZ, RZ, -0x1 ;  /* 0xffffffffff077424 */ /* 0x000fe200078e00ff */
[----:B------:R-:W-:Y:S01]  /*0a20*/  ISETP.GE.U32.AND P1, PT, R2, UR4, PT ;  /* 0x0000000402007c0c */ /* 0x000fe2000bf26070 */
[----:B------:R-:W-:Y:S02]  /*0a30*/  IMAD.MOV.U32 R10, RZ, RZ, -0x1 ;  /* 0xffffffffff0a7424 */ /* 0x000fe400078e00ff */
[----:B------:R-:W-:Y:S01]  /*0a40*/  IMAD.MOV.U32 R6, RZ, RZ, -0x1 ;  /* 0xffffffffff067424 */ /* 0x000fe200078e00ff */
[----:B------:R-:W-:-:S13]  /*0a50*/  ISETP.GE.U32.AND.EX P1, PT, R3, UR5, PT, P1 ;  /* 0x0000000503007c0c */ /* 0x000fda000bf26110 */
[----:B------:R-:W-:Y:S05]  /*0a60*/  @P1 BRA `(.L_x_9) ;  /* 0x0000000400281947 */ /* 0x000fea0003800000 */
[----:B------:R-:W0:Y:S01]  /*0a70*/  LDC.64 R22, c[0x0][0x628] ;  /* 0x00018a00ff167b82 */ /* 0x000e220000000a00 */
[----:B------:R-:W-:Y:S02]  /*0a80*/  IMAD.MOV.U32 R6, RZ, RZ, R2 ;  /* 0x000000ffff067224 */ /* 0x000fe400078e0002 */
[----:B------:R-:W-:-:S05]  /*0a90*/  IMAD.MOV.U32 R7, RZ, RZ, R3 ;  /* 0x000000ffff077224 */ /* 0x000fca00078e0003 */
[----:B------:R-:W1:Y:S08]  /*0aa0*/  LDC R10, c[0x0][0x630] ;  /* 0x00018c00ff0a7b82 */ /* 0x000e700000000800 */
[----:B------:R-:W2:Y:S01]  /*0ab0*/  LDC.64 R24, c[0x0][0x620] ;  /* 0x00018800ff187b82 */ /* 0x000ea20000000a00 */
[----:B0-----:R-:W-:-:S04]  /*0ac0*/  ISETP.NE.U32.AND P1, PT, R22, RZ, PT ;  /* 0x000000ff1600720c */ /* 0x001fc80003f25070 */
[----:B------:R-:W-:-:S13]  /*0ad0*/  ISETP.NE.AND.EX P1, PT, R23, RZ, PT, P1 ;  /* 0x000000ff1700720c */ /* 0x000fda0003f25310 */
[----:B-12---:R-:W-:Y:S05]  /*0ae0*/  @!P1 BRA `(.L_x_10) ;  /* 0x0000000000289947 */ /* 0x006fea0003800000 */
[----:B------:R-:W0:Y:S02]  /*0af0*/  LDC R15, c[0x0][0x634] ;  /* 0x00018d00ff0f7b82 */ /* 0x000e240000000800 */
[----:B0-----:R-:W-:-:S05]  /*0b00*/  IADD3 R15, P1, R2, R15, RZ ;  /* 0x0000000f020f7210 */ /* 0x001fca0007f3e0ff */
[----:B------:R-:W-:-:S04]  /*0b10*/  IMAD.X R17, RZ, RZ, R3, P1 ;  /* 0x000000ffff117224 */ /* 0x000fc800008e0603 */
[----:B------:R-:W-:-:S04]  /*0b20*/  IMAD.WIDE.U32 R6, R17, R22, RZ ;  /* 0x0000001611067225 */ /* 0x000fc800078e00ff */
[----:B------:R-:W-:-:S04]  /*0b30*/  IMAD.WIDE.U32 R12, P1, R15, R23, R6 ;  /* 0x000000170f0c7225 */ /* 0x000fc80007820006 */
[----:B------:R-:W-:-:S04]  /*0b40*/  IMAD.WIDE.U32 R6, R15, R22, RZ ;  /* 0x000000160f067225 */ /* 0x000fc800078e00ff */
[----:B------:R-:W-:Y:S01]  /*0b50*/  IMAD.X R15, RZ, RZ, RZ, P1 ;  /* 0x000000ffff0f7224 */ /* 0x000fe200008e06ff */
[----:B------:R-:W-:Y:S01]  /*0b60*/  IADD3 RZ, P1, R7, R12, RZ ;  /* 0x0000000c07ff7210 */ /* 0x000fe20007f3e0ff */
[----:B------:R-:W-:-:S04]  /*0b70*/  IMAD.MOV.U32 R14, RZ, RZ, R13 ;  /* 0x000000ffff0e7224 */ /* 0x000fc800078e000d */
[----:B------:R-:W-:-:S08]  /*0b80*/  IMAD.WIDE.U32.X R6, R17, R23, R14, P1 ;  /* 0x0000001711067225 */ /* 0x000fd000008e040e */
.L_x_10:
[----:B------:R-:W0:Y:S01]  /*0b90*/  LDC.64 R22, c[0x0][0x640] ;  /* 0x00019000ff167b82 */ /* 0x000e220000000a00 */
[--C-:B------:R-:W-:Y:S01]  /*0ba0*/  SHF.R.U64 R26, R6, R10, R7.reuse ;  /* 0x0000000a061a7219 */ /* 0x100fe20000001207 */
[----:B------:R-:W-:Y:S01]  /*0bb0*/  IMAD R20, R19, R20, R8 ;  /* 0x0000001413147224 */ /* 0x000fe200078e0208 */
[----:B------:R-:W-:Y:S01]  /*0bc0*/  SHF.R.U32.HI R6, RZ, R10, R7 ;  /* 0x0000000aff067219 */ /* 0x000fe20000011607 */
[----:B------:R-:W-:Y:S01]  /*0bd0*/  IMAD.MOV.U32 R19, RZ, RZ, 0x1 ;  /* 0x00000001ff137424 */ /* 0x000fe200078e00ff */
[----:B------:R-:W-:-:S03]  /*0be0*/  IADD3 R9, P1, RZ, -R26, RZ ;  /* 0x8000001aff097210 */ /* 0x000fc60007f3e0ff */
[----:B------:R-:W1:Y:S02]  /*0bf0*/  LDC R12, c[0x0][0x618] ;  /* 0x00018600ff0c7b82 */ /* 0x000e640000000800 */
[----:B------:R-:W-:-:S04]  /*0c00*/  IMAD.X R7, RZ, RZ, ~R6, P1 ;  /* 0x000000ffff077224 */ /* 0x000fc800008e0e06 */
[-C--:B------:R-:W-:Y:S02]  /*0c10*/  IMAD R10, R7, R24.reuse, RZ ;  /* 0x00000018070a7224 */ /* 0x080fe400078e02ff */
[----:B------:R-:W2:Y:S01]  /*0c20*/  LDC R16, c[0x0][0x608] ;  /* 0x00018200ff107b82 */ /* 0x000ea20000000800 */
[----:B------:R-:W-:-:S04]  /*0c30*/  IMAD.WIDE.U32 R6, R9, R24, R2 ;  /* 0x0000001809067225 */ /* 0x000fc800078e0002 */
[----:B------:R-:W-:-:S03]  /*0c40*/  IMAD R9, R9, R25, R10 ;  /* 0x0000001909097224 */ /* 0x000fc600078e020a */
[----:B------:R-:W3:Y:S01]  /*0c50*/  LDC R18, c[0x0][0x658] ;  /* 0x00019600ff127b82 */ /* 0x000ee20000000800 */
[----:B------:R-:W-:Y:S01]  /*0c60*/  IMAD.IADD R7, R7, 0x1, R9 ;  /* 0x0000000107077824 */ /* 0x000fe200078e0209 */
[----:B0-----:R-:W-:Y:S01]  /*0c70*/  ISETP.NE.U32.AND P1, PT, R22, RZ, PT ;  /* 0x000000ff1600720c */ /* 0x001fe20003f25070 */
[----:B------:R-:W-:-:S03]  /*0c80*/  IMAD.MOV.U32 R9, RZ, RZ, -0x1 ;  /* 0xffffffffff097424 */ /* 0x000fc600078e00ff */
[----:B------:R-:W-:Y:S02]  /*0c90*/  ISETP.NE.AND.EX P1, PT, R23, RZ, PT, P1 ;  /* 0x000000ff1700720c */ /* 0x000fe40003f25310 */
[----:B------:R-:W0:Y:S01]  /*0ca0*/  LDC R17, c[0x0][0x600] ;  /* 0x00018000ff117b82 */ /* 0x000e220000000800 */
[-CC-:B-1----:R-:W-:Y:S02]  /*0cb0*/  SHF.R.U64 R14, R6, R12.reuse, R7.reuse ;  /* 0x0000000c060e7219 */ /* 0x182fe40000001207 */
[----:B------:R-:W-:-:S05]  /*0cc0*/  SHF.R.U32.HI R7, RZ, R12, R7 ;  /* 0x0000000cff077219 */ /* 0x000fca0000011607 */
[----:B------:R-:W1:Y:S01]  /*0cd0*/  LDC R21, c[0x0][0x648] ;  /* 0x00019200ff157b82 */ /* 0x000e620000000800 */
[-CC-:B--2---:R-:W-:Y:S02]  /*0ce0*/  SHF.R.U64 R27, R14, R16.reuse, R7.reuse ;  /* 0x000000100e1b7219 */ /* 0x184fe40000001207 */
[----:B------:R-:W-:-:S05]  /*0cf0*/  SHF.R.U32.HI R7, RZ, R16, R7 ;  /* 0x00000010ff077219 */ /* 0x000fca0000011607 */
[----:B------:R-:W2:Y:S01]  /*0d00*/  LDC R25, c[0x0][0x638] ;  /* 0x00018e00ff197b82 */ /* 0x000ea20000000800 */
[-C--:B---3--:R-:W-:Y:S02]  /*0d10*/  SHF.L.U32 R6, R9, R18.reuse, RZ ;  /* 0x0000001209067219 */ /* 0x088fe400000006ff */
[--C-:B------:R-:W-:Y:S02]  /*0d20*/  SHF.R.U64 R16, R27, R18, R7.reuse ;  /* 0x000000121b107219 */ /* 0x100fe40000001207 */
[----:B------:R-:W-:Y:S02]  /*0d30*/  LOP3.LUT R10, RZ, R6, RZ, 0x33, !PT ;  /* 0x00000006ff0a7212 */ /* 0x000fe400078e33ff */
[----:B------:R-:W-:Y:S01]  /*0d40*/  SHF.R.U32.HI R7, RZ, R18, R7 ;  /* 0x00000012ff077219 */ /* 0x000fe20000011607 */
[----:B------:R-:W3:Y:S01]  /*0d50*/  LDC R24, c[0x0][0x610] ;  /* 0x00018400ff187b82 */ /* 0x000ee20000000800 */
[----:B------:R-:W-:Y:S01]  /*0d60*/  IMAD.MOV.U32 R6, RZ, RZ, R16 ;  /* 0x000000ffff067224 */ /* 0x000fe200078e0010 */
[----:B------:R-:W-:Y:S06]  /*0d70*/  @!P1 BRA `(.L_x_11) ;  /* 0x0000000000289947 */ /* 0x000fec0003800000 */
[----:B------:R-:W4:Y:S02]  /*0d80*/  LDC R13, c[0x0][0x64c] ;  /* 0x00019300ff0d7b82 */ /* 0x000f240000000800 */
[----:B----4-:R-:W-:-:S05]  /*0d90*/  IADD3 R13, P1, R16, R13, RZ ;  /* 0x0000000d100d7210 */ /* 0x010fca0007f3e0ff */
        /* <DEDUP_REMOVED lines=8> */
.L_x_11:
[----:B-1----:R-:W-:Y:S01]  /*0e20*/  SHF.R.U64 R8, R6, R21, R7 ;  /* 0x0000001506087219 */ /* 0x002fe20000001207 */
[----:B0-----:R-:W-:Y:S01]  /*0e30*/  VIADD R9, R17, 0xffffffff ;  /* 0xffffffff11097836 */ /* 0x001fe20000000000 */
[----:B------:R-:W-:Y:S02]  /*0e40*/  SHF.L.U32 R6, R19, R18, RZ ;  /* 0x0000001213067219 */ /* 0x000fe400000006ff */
[----:B------:R-:W-:Y:S01]  /*0e50*/  LOP3.LUT R7, R27, R10, RZ, 0xc0, !PT ;  /* 0x0000000a1b077212 */ /* 0x000fe200078ec0ff */
[----:B------:R-:W-:Y:S01]  /*0e60*/  IMAD.MOV R10, RZ, RZ, -R8 ;  /* 0x000000ffff0a7224 */ /* 0x000fe200078e0a08 */
[----:B------:R-:W-:Y:S02]  /*0e70*/  SEL R11, R11, R20, !P4 ;  /* 0x000000140b0b7207 */ /* 0x000fe40006000000 */
[----:B------:R-:W-:Y:S01]  /*0e80*/  LOP3.LUT R9, R14, R9, RZ, 0xc0, !PT ;  /* 0x000000090e097212 */ /* 0x000fe200078ec0ff */
[----:B------:R-:W-:Y:S02]  /*0e90*/  IMAD R8, R6, R8, R7 ;  /* 0x0000000806087224 */ /* 0x000fe400078e0207 */
[----:B--2---:R-:W-:-:S02]  /*0ea0*/  IMAD R6, R10, R25, R16 ;  /* 0x000000190a067224 */ /* 0x004fc400078e0210 */
[----:B---3--:R-:W-:Y:S02]  /*0eb0*/  IMAD R11, R8, R24, R11 ;  /* 0x00000018080b7224 */ /* 0x008fe400078e020b */
[----:B------:R-:W-:Y:S02]  /*0ec0*/  IMAD R6, R6, R17, R9 ;  /* 0x0000001106067224 */ /* 0x000fe400078e0209 */
[----:B------:R-:W-:-:S03]  /*0ed0*/  IMAD.MOV.U32 R14, RZ, RZ, 0x1 ;  /* 0x00000001ff0e7424 */ /* 0x000fc600078e00ff */
[----:B------:R-:W-:Y:S02]  /*0ee0*/  SEL R10, R6, R11, !P4 ;  /* 0x0000000b060a7207 */ /* 0x000fe40006000000 */
[----:B------:R-:W-:Y:S01]  /*0ef0*/  SEL R7, R11, R6, !P4 ;  /* 0x000000060b077207 */ /* 0x000fe20006000000 */
[----:B------:R-:W-:-:S07]  /*0f00*/  IMAD.MOV.U32 R6, RZ, RZ, R26 ;  /* 0x000000ffff067224 */ /* 0x000fce00078e001a */
.L_x_9:
[----:B------:R-:W-:-:S08]  /*0f10*/  NOP ;  /* 0x0000000000007918 */ /* 0x000fd00000000000 */
[----:B------:R-:W0:Y:S02]  /*0f20*/  USETMAXREG.TRY_ALLOC.CTAPOOL UP0, 0xe8 ;  /* 0x000000e8000079c8 */ /* 0x000e240008000600 */
[----:B0-----:R-:W-:-:S13]  /*0f30*/  PLOP3.LUT P1, PT, PT, PT, UP0, 0x80, 0x0 ;  /* 0x000000000000781c */ /* 0x001fda0003f2f008 */
[----:B------:R-:W-:Y:S05]  /*0f40*/  @!P1 BRA `(.L_x_9) ;  /* 0xfffffffc00f09947 */ /* 0x000fea000383ffff */
[----:B------:R-:W-:Y:S01]  /*0f50*/  ULDC.64 UR4, c[0x0][0x598] ;  /* 0x0001660000047ab9 */ /* 0x000fe20000000a00 */
[----:B------:R-:W-:Y:S01]  /*0f60*/  ULDC.64 UR16, c[0x0][0x208] ;  /* 0x0000820000107ab9 */ /* 0x000fe20000000a00 */
[----:B------:R-:W-:-:S04]  /*0f70*/  ISETP.NE.U32.AND P1, PT, RZ, UR4, PT ;  /* 0x00000004ff007c0c */ /* 0x000fc8000bf25070 */
[----:B------:R-:W-:-:S13]  /*0f80*/  ISETP.NE.AND.EX P1, PT, RZ, UR5, PT, P1 ;  /* 0x00000005ff007c0c */ /* 0x000fda000bf25310 */
[----:B------:R-:W-:Y:S05]  /*0f90*/  @!P1 BRA `(.L_x_12) ;  /* 0x00000000001c9947 */ /* 0x000fea0003800000 */
[----:B------:R-:W0:Y:S02]  /*0fa0*/  LDC.64 R8, c[0x0][0x598] ;  /* 0x00016600ff087b82 */ /* 0x000e240000000a00 */
[----:B0-----:R-:W2:Y:S02]  /*0fb0*/  LDG.E.64 R8, desc[UR16][R8.64] ;  /* 0x0000001008087981 */ /* 0x001ea4000c1e1b00 */
[----:B--2---:R-:W-:-:S04]  /*0fc0*/  ISETP.NE.U32.AND P1, PT, R8, RZ, PT ;  /* 0x000000ff0800720c */ /* 0x004fc80003f25070 */
[----:B------:R-:W-:-:S13]  /*0fd0*/  ISETP.NE.AND.EX P1, PT, R9, RZ, PT, P1 ;  /* 0x000000ff0900720c */ /* 0x000fda0003f25310 */
[----:B------:R-:W-:Y:S05]  /*0fe0*/  @!P1 BRA `(.L_x_12) ;  /* 0x0000000000089947 */ /* 0x000fea0003800000 */
[----:B------:R0:W5:Y:S01]  /*0ff0*/  LD.E R8, desc[UR16][R8.64] ;  /* 0x0000001008087980 */ /* 0x000162000c101900 */
[----:B------:R-:W-:Y:S05]  /*1000*/  BRA `(.L_x_13) ;  /* 0x0000000000207947 */ /* 0x000fea0003800000 */
.L_x_12:
[----:B------:R-:W-:Y:S02]  /*1010*/  ULDC.64 UR4, c[0x0][0x588] ;  /* 0x0001620000047ab9 */ /* 0x000fe40000000a00 */
[----:B------:R-:W-:-:S04]  /*1020*/  ISETP.NE.U32.AND P1, PT, RZ, UR4, PT ;  /* 0x00000004ff007c0c */ /* 0x000fc8000bf25070 */
[----:B------:R-:W-:-:S13]  /*1030*/  ISETP.NE.AND.EX P1, PT, RZ, UR5, PT, P1 ;  /* 0x00000005ff007c0c */ /* 0x000fda000bf25310 */
[----:B------:R-:W-:Y:S05]  /*1040*/  @!P1 BRA `(.L_x_14) ;  /* 0x00000000000c9947 */ /* 0x000fea0003800000 */
[----:B------:R-:W0:Y:S02]  /*1050*/  LDC.64 R8, c[0x0][0x588] ;  /* 0x00016200ff087b82 */ /* 0x000e240000000a00 */
[----:B0-----:R1:W5:Y:S01]  /*1060*/  LDG.E R8, desc[UR16][R8.64] ;  /* 0x0000001008087981 */ /* 0x001362000c1e1900 */
[----:B------:R-:W-:Y:S05]  /*1070*/  BRA `(.L_x_13) ;  /* 0x0000000000047947 */ /* 0x000fea0003800000 */
.L_x_14:
[----:B------:R-:W2:Y:S02]  /*1080*/  LDC R8, c[0x0][0x580] ;  /* 0x00016000ff087b82 */ /* 0x000ea40000000800 */
.L_x_13:
[----:B------:R-:W-:Y:S02]  /*1090*/  ULDC.64 UR4, c[0x0][0x5a0] ;  /* 0x0001680000047ab9 */ /* 0x000fe40000000a00 */
[----:B------:R-:W-:-:S04]  /*10a0*/  ISETP.NE.U32.AND P1, PT, RZ, UR4, PT ;  /* 0x00000004ff007c0c */ /* 0x000fc8000bf25070 */
[----:B------:R-:W-:-:S13]  /*10b0*/  ISETP.NE.AND.EX P1, PT, RZ, UR5, PT, P1 ;  /* 0x00000005ff007c0c */ /* 0x000fda000bf25310 */
[----:B------:R-:W-:Y:S05]  /*10c0*/  @!P1 BRA `(.L_x_15) ;  /* 0x00000000001c9947 */ /* 0x000fea0003800000 */
[----:B------:R-:W3:Y:S02]  /*10d0*/  LDC.64 R12, c[0x0][0x5a0] ;  /* 0x00016800ff0c7b82 */ /* 0x000ee40000000a00 */
[----:B---3--:R-:W3:Y:S02]  /*10e0*/  LDG.E.64 R12, desc[UR16][R12.64] ;  /* 0x000000100c0c7981 */ /* 0x008ee4000c1e1b00 */
[----:B---3--:R-:W-:-:S04]  /*10f0*/  ISETP.NE.U32.AND P1, PT, R12, RZ, PT ;  /* 0x000000ff0c00720c */ /* 0x008fc80003f25070 */
[----:B------:R-:W-:-:S13]  /*1100*/  ISETP.NE.AND.EX P1, PT, R13, RZ, PT, P1 ;  /* 0x000000ff0d00720c */ /* 0x000fda0003f25310 */
[----:B------:R-:W-:Y:S05]  /*1110*/  @!P1 BRA `(.L_x_15) ;  /* 0x0000000000089947 */ /* 0x000fea0003800000 */
[----:B01----:R0:W5:Y:S01]  /*1120*/  LD.E R9, desc[UR16][R12.64] ;  /* 0x000000100c097980 */ /* 0x003162000c101900 */
[----:B------:R-:W-:Y:S05]  /*1130*/  BRA `(.L_x_16) ;  /* 0x0000000000207947 */ /* 0x000fea0003800000 */
.L_x_15:
[----:B------:R-:W-:Y:S02]  /*1140*/  ULDC.64 UR4, c[0x0][0x590] ;  /* 0x0001640000047ab9 */ /* 0x000fe40000000a00 */
[----:B------:R-:W-:-:S04]  /*1150*/  ISETP.NE.U32.AND P1, PT, RZ, UR4, PT ;  /* 0x00000004ff007c0c */ /* 0x000fc8000bf25070 */
[----:B------:R-:W-:-:S13]  /*1160*/  ISETP.NE.AND.EX P1, PT, RZ, UR5, PT, P1 ;  /* 0x00000005ff007c0c */ /* 0x000fda000bf25310 */
[----:B------:R-:W-:Y:S05]  /*1170*/  @!P1 BRA `(.L_x_17) ;  /* 0x00000000000c9947 */ /* 0x000fea0003800000 */
[----:B------:R-:W0:Y:S02]  /*1180*/  LDC.64 R12, c[0x0][0x590] ;  /* 0x00016400ff0c7b82 */ /* 0x000e240000000a00 */
[----:B01----:R1:W5:Y:S01]  /*1190*/  LDG.E R9, desc[UR16][R12.64] ;  /* 0x000000100c097981 */ /* 0x003362000c1e1900 */
[----:B------:R-:W-:Y:S05]  /*11a0*/  BRA `(.L_x_16) ;  /* 0x0000000000047947 */ /* 0x000fea0003800000 */
.L_x_17:
[----:B01----:R-:W3:Y:S02]  /*11b0*/  LDC R9, c[0x0][0x584] ;  /* 0x00016100ff097b82 */ /* 0x003ee40000000800 */
.L_x_16:
[----:B------:R-:W-:-:S13]  /*11c0*/  LOP3.LUT P1, RZ, R14, 0xff, RZ, 0xc0, !PT ;  /* 0x000000ff0eff7812 */ /* 0x000fda000782c0ff */
[----:B------:R-:W-:Y:S05]  /*11d0*/  @!P1 EXIT ;  /* 0x000000000000994d */ /* 0x000fea0003800000 */
[----:B------:R-:W-:Y:S01]  /*11e0*/  ULDC UR4, c[0x0][0x28c] ;  /* 0x0000a30000047ab9 */ /* 0x000fe20000000800 */
[----:B------:R-:W-:Y:S01]  /*11f0*/  LOP3.LUT R146, R4, 0x1, RZ, 0xfc, !PT ;  /* 0x0000000104927812 */ /* 0x000fe200078efcff */
[----:B------:R-:W-:-:S04]  /*1200*/  UIADD3 UR4, UR4, 0x3f, URZ ;  /* 0x0000003f04047890 */ /* 0x000fc8000fffe03f */
[----:B------:R-:W-:-:S04]  /*1210*/  USHF.R.S32.HI UR5, URZ, 0x1f, UR4 ;  /* 0x0000001f3f057899 */ /* 0x000fc80008011404 */
[----:B------:R-:W-:-:S03]  /*1220*/  ULEA.HI UR5, UR5, UR4, URZ, 0x6 ;  /* 0x0000000405057291 */ /* 0x000fc6000f8f303f */
[----:B------:R-:W-:Y:S01]  /*1230*/  UMOV UR4, URZ ;  /* 0x0000003f00047c82 */ /* 0x000fe20008000000 */
[----:B------:R-:W-:-:S03]  /*1240*/  USHF.R.S32.HI UR9, URZ, 0x6, UR5 ;  /* 0x000000063f097899 */ /* 0x000fc60008011405 */
[----:B------:R-:W-:-:S09]  /*1250*/  UMOV UR5, URZ ;  /* 0x0000003f00057c82 */ /* 0x000fd20008000000 */
.L_x_172:
[----:B------:R-:W-:Y:S01]  /*1260*/  LOP3.LUT R11, R0, 0x80, RZ, 0xc0, !PT ;  /* 0x00000080000b7812 */ /* 0x000fe200078ec0ff */
[----:B------:R-:W4:Y:S01]  /*1270*/  S2UR UR13, SR_CgaCtaId ;  /* 0x00000000000d79c3 */ /* 0x000f220000008800 */
[----:B------:R-:W-:Y:S01]  /*1280*/  UMOV UR12, 0x400 ;  /* 0x00000400000c7882 */ /* 0x000fe20000000000 */
[----:B------:R-:W-:Y:S01]  /*1290*/  UMOV UR6, URZ ;  /* 0x0000003f00067c82 */ /* 0x000fe20008000000 */
[----:B------:R-:W-:Y:S01]  /*12a0*/  SHF.R.U32.HI R11, RZ, 0x7, R11 ;  /* 0x00000007ff0b7819 */ /* 0x000fe2000001160b */
[----:B------:R-:W-:Y:S01]  /*12b0*/  UMOV UR7, URZ ;  /* 0x0000003f00077c82 */ /* 0x000fe20008000000 */
[----:B------:R-:W-:Y:S01]  /*12c0*/  UMOV UR18, UR5 ;  /* 0x0000000500127c82 */ /* 0x000fe20008000000 */
[----:B------:R-:W-:Y:S02]  /*12d0*/  CS2R R20, SRZ ;  /* 0x0000000000147805 */ /* 0x000fe4000001ff00 */
[----:B------:R-:W-:Y:S01]  /*12e0*/  CS2R R18, SRZ ;  /* 0x0000000000127805 */ /* 0x000fe2000001ff00 */
[----:B01---5:R-:W0:Y:S01]  /*12f0*/  LDC R12, c[0x0][0x28c] ;  /* 0x0000a300ff0c7b82 */ /* 0x023e220000000800 */
[----:B------:R-:W1:Y:S01]  /*1300*/  SHFL.IDX PT, R11, R11, RZ, 0x1f ;  /* 0x00001fff0b0b7589 */ /* 0x000e6200000e0000 */
[----:B------:R-:W-:-:S02]  /*1310*/  CS2R R22, SRZ ;  /* 0x0000000000167805 */ /* 0x000fc4000001ff00 */
[----:B------:R-:W-:Y:S02]  /*1320*/  CS2R R88, SRZ ;  /* 0x0000000000587805 */ /* 0x000fe4000001ff00 */
[----:B------:R-:W-:Y:S02]  /*1330*/  CS2R R90, SRZ ;  /* 0x00000000005a7805 */ /* 0x000fe4000001ff00 */
[----:B------:R-:W-:Y:S02]  /*1340*/  CS2R R92, SRZ ;  /* 0x00000000005c7805 */ /* 0x000fe4000001ff00 */
[----:B------:R-:W-:Y:S02]  /*1350*/  CS2R R94, SRZ ;  /* 0x00000000005e7805 */ /* 0x000fe4000001ff00 */
[----:B------:R-:W-:Y:S02]  /*1360*/  CS2R R96, SRZ ;  /* 0x0000000000607805 */ /* 0x000fe4000001ff00 */
        /* <DEDUP_REMOVED lines=16> */
[----:B0-----:R-:W-:Y:S02]  /*1470*/  ISETP.GE.AND P1, PT, R12, 0x1, PT ;  /* 0x000000010c00780c */ /* 0x001fe40003f26270 */
[----:B------:R-:W-:Y:S02]  /*1480*/  CS2R R130, SRZ ;  /* 0x0000000000827805 */ /* 0x000fe4000001ff00 */
[----:B-1----:R-:W-:-:S02]  /*1490*/  R2UR UR8, R11 ;  /* 0x000000000b0872ca */ /* 0x002fc400000e0000 */
[----:B------:R-:W-:Y:S02]  /*14a0*/  CS2R R132, SRZ ;  /* 0x0000000000847805 */ /* 0x000fe4000001ff00 */
[----:B------:R-:W-:Y:S02]  /*14b0*/  CS2R R134, SRZ ;  /* 0x0000000000867805 */ /* 0x000fe4000001ff00 */
[----:B------:R-:W-:Y:S02]  /*14c0*/  CS2R R136, SRZ ;  /* 0x0000000000887805 */ /* 0x000fe4000001ff00 */
[----:B------:R-:W-:Y:S02]  /*14d0*/  CS2R R138, SRZ ;  /* 0x00000000008a7805 */ /* 0x000fe4000001ff00 */
[----:B------:R-:W-:Y:S02]  /*14e0*/  CS2R R140, SRZ ;  /* 0x00000000008c7805 */ /* 0x000fe4000001ff00 */
[----:B------:R-:W-:-:S02]  /*14f0*/  CS2R R142, SRZ ;  /* 0x00000000008e7805 */ /* 0x000fc4000001ff00 */
[----:B------:R-:W-:Y:S01]  /*1500*/  CS2R R144, SRZ ;  /* 0x0000000000907805 */ /* 0x000fe2000001ff00 */
[----:B------:R-:W-:Y:S01]  /*1510*/  IMAD.U32 R15, RZ, RZ, UR4 ;  /* 0x00000004ff0f7e24 */ /* 0x000fe2000f8e00ff */
[----:B------:R-:W-:Y:S02]  /*1520*/  CS2R R56, SRZ ;  /* 0x0000000000387805 */ /* 0x000fe4000001ff00 */
[----:B------:R-:W-:Y:S02]  /*1530*/  CS2R R58, SRZ ;  /* 0x00000000003a7805 */ /* 0x000fe4000001ff00 */
[----:B------:R-:W-:Y:S02]  /*1540*/  CS2R R60, SRZ ;  /* 0x00000000003c7805 */ /* 0x000fe4000001ff00 */
[----:B------:R-:W-:Y:S01]  /*1550*/  CS2R R62, SRZ ;  /* 0x00000000003e7805 */ /* 0x000fe2000001ff00 */
[----:B------:R-:W-:Y:S01]  /*1560*/  ULEA.HI UR10, UR8, UR8, URZ, 0x1 ;  /* 0x00000008080a7291 */ /* 0x000fe2000f8f083f */
[----:B------:R-:W-:-:S02]  /*1570*/  CS2R R64, SRZ ;  /* 0x0000000000407805 */ /* 0x000fc4000001ff00 */
[----:B------:R-:W-:Y:S02]  /*1580*/  CS2R R66, SRZ ;  /* 0x0000000000427805 */ /* 0x000fe4000001ff00 */
[----:B------:R-:W-:Y:S01]  /*1590*/  CS2R R68, SRZ ;  /* 0x0000000000447805 */ /* 0x000fe2000001ff00 */
[----:B------:R-:W-:Y:S01]  /*15a0*/  ULOP3.LUT UR11, UR10, 0xffffe, URZ, 0xc0, !UPT ;  /* 0x000ffffe0a0b7892 */ /* 0x000fe2000f8ec03f */
[----:B------:R-:W-:Y:S01]  /*15b0*/  CS2R R70, SRZ ;  /* 0x0000000000467805 */ /* 0x000fe2000001ff00 */
[----:B----4-:R-:W-:Y:S01]  /*15c0*/  ULEA UR10, UR13, UR12, 0x18 ;  /* 0x0000000c0d0a7291 */ /* 0x010fe2000f8ec03f */
[----:B------:R-:W-:Y:S01]  /*15d0*/  CS2R R72, SRZ ;  /* 0x0000000000487805 */ /* 0x000fe2000001ff00 */
[----:B------:R-:W-:Y:S01]  /*15e0*/  UIADD3 UR11, UR8, -UR11, URZ ;  /* 0x8000000b080b7290 */ /* 0x000fe2000fffe03f */
[----:B------:R-:W-:Y:S02]  /*15f0*/  CS2R R74, SRZ ;  /* 0x00000000004a7805 */ /* 0x000fe4000001ff00 */
[----:B------:R-:W-:Y:S01]  /*1600*/  CS2R R76, SRZ ;  /* 0x00000000004c7805 */ /* 0x000fe2000001ff00 */
[----:B------:R-:W-:Y:S01]  /*1610*/  UMOV UR8, URZ ;  /* 0x0000003f00087c82 */ /* 0x000fe20008000000 */
[----:B------:R-:W-:Y:S01]  /*1620*/  ULEA UR11, UR11, UR10, 0xc ;  /* 0x0000000a0b0b7291 */ /* 0x000fe2000f8e603f */
[----:B------:R-:W-:-:S02]  /*1630*/  CS2R R78, SRZ ;  /* 0x00000000004e7805 */ /* 0x000fc4000001ff00 */
[----:B------:R-:W-:Y:S02]  /*1640*/  CS2R R80, SRZ ;  /* 0x0000000000507805 */ /* 0x000fe4000001ff00 */
[----:B------:R-:W-:Y:S01]  /*1650*/  CS2R R82, SRZ ;  /* 0x0000000000527805 */ /* 0x000fe2000001ff00 */
[----:B------:R-:W-:Y:S01]  /*1660*/  UIADD3 UR11, UR11, 0x180, URZ ;  /* 0x000001800b0b7890 */ /* 0x000fe2000fffe03f */
[----:B------:R-:W-:Y:S02]  /*1670*/  CS2R R84, SRZ ;  /* 0x0000000000547805 */ /* 0x000fe4000001ff00 */
[----:B------:R-:W-:Y:S02]  /*1680*/  CS2R R86, SRZ ;  /* 0x0000000000567805 */ /* 0x000fe4000001ff00 */
[----:B------:R-:W-:Y:S01]  /*1690*/  CS2R R24, SRZ ;  /* 0x0000000000187805 */ /* 0x000fe2000001ff00 */
[----:B------:R-:W-:Y:S01]  /*16a0*/  USHF.R.U32.HI UR11, URZ, 0x4, UR11 ;  /* 0x000000043f0b7899 */ /* 0x000fe2000801160b */
[----:B------:R-:W-:-:S02]  /*16b0*/  CS2R R26, SRZ ;  /* 0x00000000001a7805 */ /* 0x000fc4000001ff00 */
[----:B------:R-:W-:Y:S02]  /*16c0*/  CS2R R28, SRZ ;  /* 0x00000000001c7805 */ /* 0x000fe4000001ff00 */
[----:B------:R-:W-:Y:S01]  /*16d0*/  CS2R R30, SRZ ;  /* 0x00000000001e7805 */ /* 0x000fe2000001ff00 */
[----:B------:R-:W-:Y:S01]  /*16e0*/  ULOP3.LUT UR11, UR11, 0x3fff, URZ, 0xc0, !UPT ;  /* 0x00003fff0b0b7892 */ /* 0x000fe2000f8ec03f */
        /* <DEDUP_REMOVED lines=11> */
[----:B------:R-:W-:Y:S01]  /*17a0*/  CS2R R54, SRZ ;  /* 0x0000000000367805 */ /* 0x000fe2000001ff00 */
[----:B--2---:R-:W-:Y:S06]  /*17b0*/  @!P1 BRA `(.L_x_18) ;  /* 0x0000000800549947 */ /* 0x004fec0003800000 */
[----:B------:R-:W-:-:S13]  /*17c0*/  ISETP.NE.AND P2, PT, R146, 0x3, PT ;  /* 0x000000039200780c */ /* 0x000fda0003f45270 */
[----:B------:R-:W-:Y:S05]  /*17d0*/  @!P2 BRA `(.L_x_19) ;  /* 0x000000000004a947 */ /* 0x000fea0003800000 */
[----:B------:R-:W-:Y:S01]  /*17e0*/  BPT.TRAP 0x1 ;  /* 0x000000040000795c */ /* 0x000fe20000300000 */
.L_x_19:
[----:B------:R-:W-:Y:S01]  /*17f0*/  ULEA UR6, UR5, UR10, 0x3 ;  /* 0x0000000a05067291 */ /* 0x000fe2000f8e183f */
[----:B------:R-:W-:-:S05]  /*1800*/  IMAD.U32 R11, RZ, RZ, UR4 ;  /* 0x00000004ff0b7e24 */ /* 0x000fca000f8e00ff */
[----:B------:R-:W-:-:S04]  /*1810*/  SHF.L.U32 R11, R11, 0x1f, RZ ;  /* 0x0000001f0b0b7819 */ /* 0x000fc800000006ff */
[----:B------:R0:W1:Y:S01]  /*1820*/  SYNCS.PHASECHK.TRANS64.TRYWAIT P1, [UR6], R11 ;  /* 0x0000000bff0075a7 */ /* 0x0000620008020146 */
[----:B------:R-:W-:Y:S05]  /*1830*/  @!P2 BRA `(.L_x_20) ;  /* 0x000000000004a947 */ /* 0x000fea0003800000 */
[----:B------:R-:W-:Y:S01]  /*1840*/  BPT.TRAP 0x1 ;  /* 0x000000040000795c */ /* 0x000fe20000300000 */
.L_x_20:
[----:B-1----:R-:W-:Y:S05]  /*1850*/  @P1 BRA `(.L_x_21) ;  /* 0x0000000000081947 */ /* 0x002fea0003800000 */
[----:B------:R-:W1:Y:S02]  /*1860*/  SYNCS.PHASECHK.TRANS64.TRYWAIT P1, [UR6], R11 ;  /* 0x0000000bff0075a7 */ /* 0x000e640008020146 */
[----:B-1----:R-:W-:Y:S05]  /*1870*/  @!P1 BRA `(.L_x_22) ;  /* 0x0000008000909947 */ /* 0x002fea0003800000 */
.L_x_21:
[----:B------:R-:W-:Y:S01]  /*1880*/  UIADD3 UR6, UR10, 0x2c180, URZ ;  /* 0x0002c1800a067890 */ /* 0x000fe2000fffe03f */
[----:B------:R-:W-:Y:S01]  /*1890*/  WARPGROUP.ARRIVE ;  /* 0x00000000000079c5 */ /* 0x000fe20000000000 */
[----:B------:R-:W-:Y:S01]  /*18a0*/  ULOP3.LUT UR8, UR11, 0x10000, URZ, 0xfc, !UPT ;  /* 0x000100000b087892 */ /* 0x000fe2000f8efc3f */
[----:B------:R-:W-:Y:S01]  /*18b0*/  CS2R R20, SRZ ;  /* 0x0000000000147805 */ /* 0x000fe2000001ff00 */
[----:B------:R-:W-:Y:S01]  /*18c0*/  USHF.R.U32.HI UR6, URZ, 0x4, UR6 ;  /* 0x000000043f067899 */ /* 0x000fe20008011606 */
[----:B------:R-:W-:Y:S01]  /*18d0*/  CS2R R18, SRZ ;  /* 0x0000000000127805 */ /* 0x000fe2000001ff00 */
[----:B------:R-:W-:Y:S01]  /*18e0*/  ULEA UR8, UR5, UR8, 0xa ;  /* 0x0000000805087291 */ /* 0x000fe2000f8e503f */
[----:B------:R-:W-:Y:S01]  /*18f0*/  CS2R R22, SRZ ;  /* 0x0000000000167805 */ /* 0x000fe2000001ff00 */
[----:B------:R-:W-:Y:S01]  /*1900*/  ULOP3.LUT UR6, UR6, 0x3fff, URZ, 0xc0, !UPT ;  /* 0x00003fff06067892 */ /* 0x000fe2000f8ec03f */
[----:B------:R-:W-:Y:S01]  /*1910*/  CS2R R88, SRZ ;  /* 0x0000000000587805 */ /* 0x000fe2000001ff00 */
[----:B------:R-:W-:Y:S01]  /*1920*/  UMOV UR13, 0x80000020 ;  /* 0x80000020000d7882 */ /* 0x000fe20000000000 */
[----:B------:R-:W-:Y:S01]  /*1930*/  UMOV UR15, 0x80000020 ;  /* 0x80000020000f7882 */ /* 0x000fe20000000000 */
[----:B------:R-:W-:Y:S01]  /*1940*/  ULOP3.LUT UR6, UR6, 0x10000, URZ, 0xfc, !UPT ;  /* 0x0001000006067892 */ /* 0x000fe2000f8efc3f */
[----:B------:R-:W-:Y:S01]  /*1950*/  CS2R R90, SRZ ;  /* 0x00000000005a7805 */ /* 0x000fe2000001ff00 */
[----:B------:R-:W-:Y:S01]  /*1960*/  UMOV UR12, UR8 ;  /* 0x00000008000c7c82 */ /* 0x000fe20008000000 */
[----:B------:R-:W-:Y:S01]  /*1970*/  CS2R R92, SRZ ;  /* 0x00000000005c7805 */ /* 0x000fe2000001ff00 */
[----:B------:R-:W-:Y:S01]  /*1980*/  ULEA UR7, UR5, UR6, 0x8 ;  /* 0x0000000605077291 */ /* 0x000fe2000f8e403f */
[----:B------:R-:W-:Y:S01]  /*1990*/  CS2R R94, SRZ ;  /* 0x00000000005e7805 */ /* 0x000fe2000001ff00 */
[----:B------:R-:W-:Y:S01]  /*19a0*/  UIADD3 UR6, UR8, 0x200, URZ ;  /* 0x0000020008067890 */ /* 0x000fe2000fffe03f */
[----:B------:R-:W-:-:S02]  /*19b0*/  CS2R R96, SRZ ;  /* 0x0000000000607805 */ /* 0x000fc4000001ff00 */
[----:B------:R-:W-:Y:S02]  /*19c0*/  CS2R R98, SRZ ;  /* 0x0000000000627805 */ /* 0x000fe4000001ff00 */
[----:B------:R-:W-:Y:S02]  /*19d0*/  CS2R R100, SRZ ;  /* 0x0000000000647805 */ /* 0x000fe4000001ff00 */
[----:B------:R-:W-:Y:S01]  /*19e0*/  CS2R R102, SRZ ;  /* 0x0000000000667805 */ /* 0x000fe2000001ff00 */
[----:B------:R-:W-:Y:S01]  /*19f0*/  UMOV UR14, UR7 ;  /* 0x00000007000e7c82 */ /* 0x000fe20008000000 */
[----:B------:R-:W-:Y:S01]  /*1a00*/  CS2R R104, SRZ ;  /* 0x0000000000687805 */ /* 0x000fe2000001ff00 */
[----:B------:R-:W-:Y:S01]  /*1a10*/  QGMMA.64x64x32.F32.E4M3.E4M3 R56, gdesc[UR12], RZ, !UPT ;  /* 0x00e000000c3879f3 */ /* 0x000fe2000c7008ff */
[----:B------:R-:W-:Y:S01]  /*1a20*/  UMOV UR12, UR6 ;  /* 0x00000006000c7c82 */ /* 0x000fe20008000000 */
[----:B------:R-:W-:Y:S01]  /*1a30*/  UMOV UR13, 0x80000020 ;  /* 0x80000020000d7882 */ /* 0x000fe20000000000 */
[----:B------:R-:W-:Y:S01]  /*1a40*/  UMOV UR6, 0x2 ;  /* 0x0000000200067882 */ /* 0x000fe20000000000 */
[----:B------:R-:W-:Y:S01]  /*1a50*/  QGMMA.64x64x32.F32.E4M3.E4M3 R24, gdesc[UR12], RZ, !UPT ;  /* 0x00e000000c1879f3 */ /* 0x000fe2000c7008ff */
[----:B------:R-:W-:Y:S01]  /*1a60*/  UIADD3 UR14, UR7, 0x2, URZ ;  /* 0x00000002070e7890 */ /* 0x000fe2000fffe03f */
[----:B------:R-:W-:Y:S01]  /*1a70*/  CS2R R106, SRZ ;  /* 0x00000000006a7805 */ /* 0x000fe2000001ff00 */
[----:B------:R-:W-:Y:S01]  /*1a80*/  UIADD3 UR12, UR8, 0x2, URZ ;  /* 0x00000002080c7890 */ /* 0x000fe2000fffe03f */
[----:B------:R-:W-:Y:S01]  /*1a90*/  CS2R R108, SRZ ;  /* 0x00000000006c7805 */ /* 0x000fe2000001ff00 */
[----:B------:R-:W-:Y:S01]  /*1aa0*/  ULDC UR7, c[0x0][0x50c] ;  /* 0x0001430000077ab9 */ /* 0x000fe20000000800 */
[----:B------:R-:W-:Y:S01]  /*1ab0*/  UIADD3 UR8, UR8, 0x202, URZ ;  /* 0x0000020208087890 */ /* 0x000fe2000fffe03f */
[----:B------:R-:W-:Y:S01]  /*1ac0*/  CS2R R110, SRZ ;  /* 0x00000000006e7805 */ /* 0x000fe2000001ff00 */
[----:B------:R-:W-:Y:S01]  /*1ad0*/  UISETP.NE.AND UP0, UPT, UR7, 0x2, UPT ;  /* 0x000000020700788c */ /* 0x000fe2000bf05270 */
[----:B------:R-:W-:Y:S01]  /*1ae0*/  CS2R R112, SRZ ;  /* 0x0000000000707805 */ /* 0x000fe2000001ff00 */
[----:B------:R-:W-:Y:S01]  /*1af0*/  UMOV UR13, 0x80000020 ;  /* 0x80000020000d7882 */ /* 0x000fe20000000000 */
[----:B------:R-:W-:Y:S01]  /*1b00*/  UMOV UR15, 0x80000020 ;  /* 0x80000020000f7882 */ /* 0x000fe20000000000 */
[----:B------:R-:W-:Y:S01]  /*1b10*/  USEL UR7, URZ, 0x1, UP0 ;  /* 0x000000013f077887 */ /* 0x000fe20008000000 */
[----:B------:R-:W-:-:S02]  /*1b20*/  CS2R R114, SRZ ;  /* 0x0000000000727805 */ /* 0x000fc4000001ff00 */
[----:B------:R-:W-:Y:S02]  /*1b30*/  CS2R R116, SRZ ;  /* 0x0000000000747805 */ /* 0x000fe4000001ff00 */
[----:B------:R-:W-:Y:S02]  /*1b40*/  CS2R R118, SRZ ;  /* 0x0000000000767805 */ /* 0x000fe4000001ff00 */
[----:B------:R-:W-:Y:S02]  /*1b50*/  CS2R R120, SRZ ;  /* 0x0000000000787805 */ /* 0x000fe4000001ff00 */
[----:B------:R-:W-:Y:S02]  /*1b60*/  CS2R R122, SRZ ;  /* 0x00000000007a7805 */ /* 0x000fe4000001ff00 */
[----:B------:R-:W-:Y:S02]  /*1b70*/  ISETP.NE.AND P1, PT, RZ, UR7, PT ;  /* 0x00000007ff007c0c */ /* 0x000fe4000bf25270 */
        /* <DEDUP_REMOVED lines=10> */
[----:B------:R-:W-:Y:S01]  /*1c20*/  CS2R R144, SRZ ;  /* 0x0000000000907805 */ /* 0x000fe2000001ff00 */
[----:B------:R-:W-:Y:S01]  /*1c30*/  QGMMA.64x64x32.F32.E4M3.E4M3 R56, gdesc[UR12], R56 ;  /* 0x00e000000c3879f3 */ /* 0x000fe20008700838 */
[----:B------:R-:W-:Y:S01]  /*1c40*/  UMOV UR12, UR8 ;  /* 0x00000008000c7c82 */ /* 0x000fe20008000000 */
[----:B------:R-:W-:Y:S02]  /*1c50*/  UMOV UR13, 0x80000020 ;  /* 0x80000020000d7882 */ /* 0x000fe40000000000 */
[----:B------:R-:W-:Y:S01]  /*1c60*/  QGMMA.64x64x32.F32.E4M3.E4M3 R24, gdesc[UR12], R24, gsb0 ;  /* 0x00e000000c1879f3 */ /* 0x000fe20008000818 */
[----:B------:R-:W-:Y:S05]  /*1c70*/  @!P1 BRA `(.L_x_23) ;  /* 0x0000000400089947 */ /* 0x000fea0003800000 */
[----:B------:R-:W-:Y:S02]  /*1c80*/  WARPGROUP.DEPBAR.LE gsb0, 0x0 ;  /* 0x00008000000079c5 */ /* 0x000fe40000010000 */
[----:B------:R-:W-:-:S01]  /*1c90*/  FADD R145, RZ, R56 ;  /* 0x00000038ff917221 */ /* 0x000fc20000000000 */
[----:B------:R-:W-:Y:S01]  /*1ca0*/  FADD R144, RZ, R57 ;  /* 0x00000039ff907221 */ /* 0x000fe20000000000 */
        /* <DEDUP_REMOVED lines=62> */
[----:B------:R-:W-:-:S06]  /*2090*/  UMOV UR6, URZ ;  /* 0x0000003f00067c82 */ /* 0x000fcc0008000000 */
.L_x_23:
[----:B------:R-:W-:-:S04]  /*20a0*/  UIADD3 UR18, UR5, 0x1, URZ ;  /* 0x0000000105127890 */ /* 0x000fc8000fffe03f */
[----:B------:R-:W-:-:S04]  /*20b0*/  UISETP.NE.AND UP0, UPT, UR18, 0xb, UPT ;  /* 0x0000000b1200788c */ /* 0x000fc8000bf05270 */
[----:B------:R-:W-:Y:S02]  /*20c0*/  USEL UR8, URZ, 0x1, UP0 ;  /* 0x000000013f087887 */ /* 0x000fe40008000000 */
[----:B------:R-:W-:Y:S02]  /*20d0*/  USEL UR18, UR18, URZ, UP0 ;  /* 0x0000003f12127287 */ /* 0x000fe40008000000 */
[----:B------:R-:W-:-:S06]  /*20e0*/  ULOP3.LUT UR8, UR4, UR8, URZ, 0x3c, !UPT ;  /* 0x0000000804087292 */ /* 0x000fcc000f8e3c3f */
[----:B------:R-:W-:Y:S01]  /*20f0*/  IMAD.U32 R15, RZ, RZ, UR8 ;  /* 0x00000008ff0f7e24 */ /* 0x000fe2000f8e00ff */
[----:B------:R-:W-:-:S06]  /*2100*/  UMOV UR8, 0x1 ;  /* 0x0000000100087882 */ /* 0x000fcc0000000000 */
.L_x_18:
[----:B------:R-:W-:-:S04]  /*2110*/  UISETP.LT.AND UP0, UPT, UR9, 0x1, UPT ;  /* 0x000000010900788c */ /* 0x000fc8000bf01270 */
[----:B------:R-:W-:-:S04]  /*2120*/  USEL UR12, UR9, 0x1, UP0 ;  /* 0x00000001090c7887 */ /* 0x000fc80008000000 */
[----:B------:R-:W-:-:S04]  /*2130*/  UIADD3 UR12, UR9, -UR12, URZ ;  /* 0x8000000c090c7290 */ /* 0x000fc8000fffe03f */
[----:B------:R-:W-:-:S06]  /*2140*/  UISETP.GE.AND UP0, UPT, UR12, 0x1, UPT ;  /* 0x000000010c00788c */ /* 0x000fcc000bf06270 */
[----:B------:R-:W-:-:S13]  /*2150*/  PLOP3.LUT P1, PT, PT, PT, UP0, 0x80, 0x0 ;  /* 0x000000000000781c */ /* 0x000fda0003f2f008 */
[----:B------:R-:W-:Y:S05]  /*2160*/  @!P1 BRA `(.L_x_24) ;  /* 0x00000008002c9947 */ /* 0x000fea0003800000 */
[----:B01----:R-:W-:Y:S01]  /*2170*/  IMAD.U32 R11, RZ, RZ, UR12 ;  /* 0x0000000cff0b7e24 */ /* 0x003fe2000f8e00ff */
[----:B------:R-:W-:Y:S01]  /*2180*/  ULDC UR20, c[0x0][0x50c] ;  /* 0x0001430000147ab9 */ /* 0x000fe20000000800 */
[----:B------:R-:W-:-:S07]  /*2190*/  IMAD.U32 R12, RZ, RZ, UR5 ;  /* 0x00000005ff0c7e24 */ /* 0x000fce000f8e00ff */
.L_x_32:
[----:B------:R-:W-:-:S13]  /*21a0*/  ISETP.NE.AND P2, PT, R146, 0x3, PT ;  /* 0x000000039200780c */ /* 0x000fda0003f45270 */
[----:B0-----:R-:W-:Y:S05]  /*21b0*/  @!P2 BRA `(.L_x_25) ;  /* 0x000000000004a947 */ /* 0x001fea0003800000 */
[----:B------:R-:W-:Y:S01]  /*21c0*/  BPT.TRAP 0x1 ;  /* 0x000000040000795c */ /* 0x000fe20000300000 */
.L_x_25:
[----:B------:R-:W0:Y:S01]  /*21d0*/  S2UR UR12, SR_CgaCtaId ;  /* 0x00000000000c79c3 */ /* 0x000e220000008800 */
[----:B------:R-:W-:Y:S01]  /*21e0*/  UMOV UR10, 0x400 ;  /* 0x00000400000a7882 */ /* 0x000fe20000000000 */
[----:B------:R-:W-:Y:S01]  /*21f0*/  SHF.L.U32 R13, R15, 0x1f, RZ ;  /* 0x0000001f0f0d7819 */ /* 0x000fe200000006ff */
[----:B0-----:R-:W-:-:S04]  /*2200*/  ULEA UR10, UR12, UR10, 0x18 ;  /* 0x0000000a0c0a7291 */ /* 0x001fc8000f8ec03f */
[----:B------:R-:W-:-:S09]  /*2210*/  ULEA UR12, UR18, UR10, 0x3 ;  /* 0x0000000a120c7291 */ /* 0x000fd2000f8e183f */
[----:B------:R0:W1:Y:S01]  /*2220*/  SYNCS.PHASECHK.TRANS64.TRYWAIT P1, [UR12], R13 ;  /* 0x0000000dff0075a7 */ /* 0x000062000802014c */
[----:B------:R-:W-:Y:S05]  /*2230*/  @!P2 BRA `(.L_x_26) ;  /* 0x000000000004a947 */ /* 0x000fea0003800000 */
[----:B------:R-:W-:Y:S01]  /*2240*/  BPT.TRAP 0x1 ;  /* 0x000000040000795c */ /* 0x000fe20000300000 */
.L_x_26:
[----:B-1----:R-:W-:Y:S05]  /*2250*/  @P1 BRA `(.L_x_27) ;  /* 0x0000000000081947 */ /* 0x002fea0003800000 */
[----:B------:R-:W1:Y:S02]  /*2260*/  SYNCS.PHASECHK.TRANS64.TRYWAIT P1, [UR12], R13 ;  /* 0x0000000dff0075a7 */ /* 0x000e64000802014c */
[----:B-1----:R-:W-:Y:S05]  /*2270*/  @!P1 BRA `(.L_x_28) ;  /* 0x0000007800289947 */ /* 0x002fea0003800000 */
.L_x_27:
[----:B------:R-:W-:Y:S01]  /*2280*/  UIADD3 UR12, UR10, 0x2c180, URZ ;  /* 0x0002c1800a0c7890 */ /* 0x000fe2000fffe03f */
[----:B------:R-:W-:Y:S01]  /*2290*/  WARPGROUP.ARRIVE ;  /* 0x00000000000079c5 */ /* 0x000fe20000000000 */
[----:B------:R-:W-:Y:S02]  /*22a0*/  UISETP.NE.AND UP0, UPT, UR7, URZ, UPT ;  /* 0x0000003f0700728c */ /* 0x000fe4000bf05270 */
[----:B------:R-:W-:Y:S02]  /*22b0*/  USHF.R.U32.HI UR12, URZ, 0x4, UR12 ;  /* 0x000000043f0c7899 */ /* 0x000fe4000801160c */
[----:B------:R-:W-:Y:S02]  /*22c0*/  USEL UR8, UR8, URZ, !UP0 ;  /* 0x0000003f08087287 */ /* 0x000fe4000c000000 */
[----:B------:R-:W-:Y:S02]  /*22d0*/  ULOP3.LUT UR12, UR12, 0x3fff, URZ, 0xc0, !UPT ;  /* 0x00003fff0c0c7892 */ /* 0x000fe4000f8ec03f */
[----:B------:R-:W-:-:S02]  /*22e0*/  ULOP3.LUT UR7, UR11, 0x10000, URZ, 0xfc, !UPT ;  /* 0x000100000b077892 */ /* 0x000fc4000f8efc3f */
[----:B------:R-:W-:Y:S02]  /*22f0*/  ULOP3.LUT UR12, UR12, 0x10000, URZ, 0xfc, !UPT ;  /* 0x000100000c0c7892 */ /* 0x000fe4000f8efc3f */
[----:B------:R-:W-:Y:S02]  /*2300*/  UISETP.NE.U32.AND UP0, UPT, UR8, URZ, UPT ;  /* 0x0000003f0800728c */ /* 0x000fe4000bf05070 */
[----:B------:R-:W-:Y:S02]  /*2310*/  ULEA UR8, UR18, UR7, 0xa ;  /* 0x0000000712087291 */ /* 0x000fe4000f8e503f */
[----:B------:R-:W-:Y:S02]  /*2320*/  ULEA UR7, UR18, UR12, 0x8 ;  /* 0x0000000c12077291 */ /* 0x000fe4000f8e403f */
[----:B------:R-:W-:Y:S01]  /*2330*/  UIADD3 UR19, UR8, 0x200, URZ ;  /* 0x0000020008137890 */ /* 0x000fe2000fffe03f */
[----:B------:R-:W-:Y:S02]  /*2340*/  UMOV UR13, 0x80000020 ;  /* 0x80000020000d7882 */ /* 0x000fe40000000000 */
[----:B------:R-:W-:Y:S01]  /*2350*/  UMOV UR12, UR8 ;  /* 0x00000008000c7c82 */ /* 0x000fe20008000000 */
[----:B------:R-:W-:Y:S01]  /*2360*/  UMOV UR15, 0x80000020 ;  /* 0x80000020000f7882 */ /* 0x000fe20000000000 */
[----:B------:R-:W-:Y:S01]  /*2370*/  UMOV UR14, UR7 ;  /* 0x00000007000e7c82 */ /* 0x000fe20008000000 */
[----:B------:R-:W-:Y:S01]  /*2380*/  UIADD3 UR6, UR6, 0x2, URZ ;  /* 0x0000000206067890 */ /* 0x000fe2000fffe03f */
[----:B------:R-:W-:Y:S01]  /*2390*/  QGMMA.64x64x32.F32.E4M3.E4M3 R56, gdesc[UR12], R56, UP0 ;  /* 0x00e000000c3879f3 */ /* 0x000fe2000bf00838 */
[----:B------:R-:W-:Y:S01]  /*23a0*/  UMOV UR12, UR19 ;  /* 0x00000013000c7c82 */ /* 0x000fe20008000000 */
[----:B------:R-:W-:-:S02]  /*23b0*/  UMOV UR13, 0x80000020 ;  /* 0x80000020000d7882 */ /* 0x000fc40000000000 */
[----:B------:R-:W-:Y:S01]  /*23c0*/  QGMMA.64x64x32.F32.E4M3.E4M3 R24, gdesc[UR12], R24, UP0 ;  /* 0x00e000000c1879f3 */ /* 0x000fe2000bf00818 */
[----:B------:R-:W-:Y:S02]  /*23d0*/  UIADD3 UR12, UR8, 0x2, URZ ;  /* 0x00000002080c7890 */ /* 0x000fe4000fffe03f */
[----:B------:R-:W-:Y:S02]  /*23e0*/  UIADD3 UR14, UR7, 0x2, URZ ;  /* 0x00000002070e7890 */ /* 0x000fe4000fffe03f */
[----:B------:R-:W-:Y:S01]  /*23f0*/  UIADD3 UR8, UR8, 0x202, URZ ;  /* 0x0000020208087890 */ /* 0x000fe2000fffe03f */
[----:B------:R-:W-:Y:S01]  /*2400*/  UMOV UR13, 0x80000020 ;  /* 0x80000020000d7882 */ /* 0x000fe20000000000 */
[----:B------:R-:W-:Y:S01]  /*2410*/  UMOV UR15, 0x80000020 ;  /* 0x80000020000f7882 */ /* 0x000fe20000000000 */
[----:B------:R-:W-:-:S04]  /*2420*/  UISETP.NE.AND UP0, UPT, UR6, UR20, UPT ;  /* 0x000000140600728c */ /* 0x000fc8000bf05270 */
[----:B------:R-:W-:-:S06]  /*2430*/  USEL UR7, URZ, 0x1, UP0 ;  /* 0x000000013f077887 */ /* 0x000fcc0008000000 */
[----:B------:R-:W-:Y:S01]  /*2440*/  ISETP.NE.AND P1, PT, RZ, UR7, PT ;  /* 0x00000007ff007c0c */ /* 0x000fe2000bf25270 */
[----:B------:R-:W-:Y:S01]  /*2450*/  QGMMA.64x64x32.F32.E4M3.E4M3 R56, gdesc[UR12], R56 ;  /* 0x00e000000c3879f3 */ /* 0x000fe20008700838 */
[----:B------:R-:W-:Y:S01]  /*2460*/  UMOV UR12, UR8 ;  /* 0x00000008000c7c82 */ /* 0x000fe20008000000 */
[----:B------:R-:W-:Y:S02]  /*2470*/  UMOV UR13, 0x80000020 ;  /* 0x80000020000d7882 */ /* 0x000fe40000000000 */
[----:B------:R-:W-:Y:S03]  /*2480*/  QGMMA.64x64x32.F32.E4M3.E4M3 R24, gdesc[UR12], R24, gsb0 ;  /* 0x00e000000c1879f3 */ /* 0x000fe60008000818 */
[----:B------:R-:W-:-:S05]  /*2490*/  WARPGROUP.DEPBAR.LE gsb0, 0x1 ;  /* 0x00008000000079c5 */ /* 0x000fca0000010100 */
[----:B------:R-:W-:Y:S05]  /*24a0*/  @!P1 BRA `(.L_x_29) ;  /* 0x0000000400089947 */ /* 0x000fea0003800000 */
[----:B------:R-:W-:Y:S02]  /*24b0*/  WARPGROUP.DEPBAR.LE gsb0, 0x0 ;  /* 0x00008000000079c5 */ /* 0x000fe40000010000 */
[----:B------:R-:W-:-:S01]  /*24c0*/  FADD R145, R56, R145 ;  /* 0x0000009138917221 */ /* 0x000fc20000000000 */
[----:B------:R-:W-:Y:S01]  /*24d0*/  FADD R144, R57, R144 ;  /* 0x0000009039907221 */ /* 0x000fe20000000000 */
        /* <DEDUP_REMOVED lines=62> */
[----:B------:R-:W-:-:S06]  /*28c0*/  UMOV UR6, URZ ;  /* 0x0000003f00067c82 */ /* 0x000fcc0008000000 */
.L_x_29:
[----:B------:R-:W-:Y:S05]  /*28d0*/  @!P2 BRA `(.L_x_30) ;  /* 0x000000000004a947 */ /* 0x000fea0003800000 */
[----:B------:R-:W-:Y:S01]  /*28e0*/  BPT.TRAP 0x1 ;  /* 0x000000040000795c */ /* 0x000fe20000300000 */
.L_x_30:
[----:B01----:R-:W-:Y:S02]  /*28f0*/  @P0 LEA R13, R12, UR10, 0x3 ;  /* 0x0000000a0c0d0c11 */ /* 0x003fe4000f8e18ff */
[----:B------:R-:W-:-:S03]  /*2900*/  ISETP.GT.U32.AND P1, PT, R4, 0x1, PT ;  /* 0x000000010400780c */ /* 0x000fc60003f24070 */
[----:B------:R-:W-:-:S05]  /*2910*/  @P0 VIADD R14, R13, 0x58 ;  /* 0x000000580d0e0836 */ /* 0x000fca0000000000 */
[----:B------:R-:W-:-:S04]  /*2920*/  @P0 PRMT R14, R5, 0x654, R14 ;  /* 0x00000654050e0816 */ /* 0x000fc8000000000e */
[----:B------:R0:W-:Y:S01]  /*2930*/  @P0 SYNCS.ARRIVE.TRANS64.RED.A1T0 RZ, [R14+URZ], RZ ;  /* 0x000000ff0eff09a7 */ /* 0x0001e2000810043f */
[----:B------:R-:W-:Y:S05]  /*2940*/  @P1 BRA `(.L_x_31) ;  /* 0x0000000000041947 */ /* 0x000fea0003800000 */
[----:B------:R-:W-:Y:S01]  /*2950*/  BPT.TRAP 0x1 ;  /* 0x000000040000795c */ /* 0x000fe20000300000 */
.L_x_31:
[----:B------:R-:W-:Y:S01]  /*2960*/  UIADD3 UR18, UR18, 0x1, URZ ;  /* 0x0000000112127890 */ /* 0x000fe2000fffe03f */
[C---:B------:R-:W-:Y:S01]  /*2970*/  ISETP.GT.AND P2, PT, R11.reuse, 0x1, PT ;  /* 0x000000010b00780c */ /* 0x040fe20003f44270 */
[----:B------:R-:W-:Y:S02]  /*2980*/  VIADD R12, R12, 0x1 ;  /* 0x000000010c0c7836 */ /* 0x000fe40000000000 */
[----:B------:R-:W-:Y:S01]  /*2990*/  UISETP.NE.AND UP0, UPT, UR18, 0xb, UPT ;  /* 0x0000000b1200788c */ /* 0x000fe2000bf05270 */
[----:B------:R-:W-:Y:S02]  /*29a0*/  VIADD R11, R11, 0xffffffff ;  /* 0xffffffff0b0b7836 */ /* 0x000fe40000000000 */
[C---:B------:R-:W-:Y:S01]  /*29b0*/  ISETP.NE.AND P1, PT, R12.reuse, 0xb, PT ;  /* 0x0000000b0c00780c */ /* 0x040fe20003f25270 */
[----:B------:R-:W-:Y:S02]  /*29c0*/  USEL UR8, URZ, 0x1, UP0 ;  /* 0x000000013f087887 */ /* 0x000fe40008000000 */
[----:B------:R-:W-:Y:S01]  /*29d0*/  USEL UR18, UR18, URZ, UP0 ;  /* 0x0000003f12127287 */ /* 0x000fe20008000000 */
[----:B------:R-:W-:-:S03]  /*29e0*/  SEL R12, R12, RZ, P1 ;  /* 0x000000ff0c0c7207 */ /* 0x000fc60000800000 */
[----:B------:R-:W-:Y:S01]  /*29f0*/  LOP3.LUT R15, R15, UR8, RZ, 0x3c, !PT ;  /* 0x000000080f0f7c12 */ /* 0x000fe2000f8e3cff */
[----:B------:R-:W-:Y:S01]  /*2a00*/  UMOV UR8, 0x1 ;  /* 0x0000000100087882 */ /* 0x000fe20000000000 */
[----:B------:R-:W-:Y:S06]  /*2a10*/  @P2 BRA `(.L_x_32) ;  /* 0xfffffff400e02947 */ /* 0x000fec000383ffff */
.L_x_24:
[----:B------:R-:W-:Y:S01]  /*2a20*/  UISETP.NE.AND UP0, UPT, UR6, URZ, UPT ;  /* 0x0000003f0600728c */ /* 0x000fe2000bf05270 */
[----:B01----:R-:W0:Y:S03]  /*2a30*/  LDC R11, c[0x0][0x28c] ;  /* 0x0000a300ff0b7b82 */ /* 0x003e260000000800 */
[----:B------:R-:W-:-:S06]  /*2a40*/  USEL UR6, URZ, 0x1, !UP0 ;  /* 0x000000013f067887 */ /* 0x000fcc000c000000 */
[----:B------:R-:W-:Y:S02]  /*2a50*/  ISETP.NE.AND P1, PT, RZ, UR6, PT ;  /* 0x00000006ff007c0c */ /* 0x000fe4000bf25270 */
[----:B0-----:R-:W-:-:S11]  /*2a60*/  ISETP.GE.AND P2, PT, R11, 0x1, PT ;  /* 0x000000010b00780c */ /* 0x001fd60003f46270 */
[----:B------:R-:W-:Y:S05]  /*2a70*/  @!P1 BRA `(.L_x_33) ;  /* 0x0000000400049947 */ /* 0x000fea0003800000 */
[----:B------:R-:W-:Y:S02]  /*2a80*/  WARPGROUP.DEPBAR.LE gsb0, 0x0 ;  /* 0x00008000000079c5 */ /* 0x000fe40000010000 */
[----:B------:R-:W-:Y:S01]  /*2a90*/  FADD R145, R56, R145 ;  /* 0x0000009138917221 */ /* 0x000fe20000000000 */
        /* <DEDUP_REMOVED lines=62> */
[----:B------:R-:W-:-:S07]  /*2e80*/  FADD R20, R20, R55 ;  /* 0x0000003714147221 */ /* 0x000fce0000000000 */
.L_x_33:
[----:B------:R-:W-:Y:S02]  /*2e90*/  WARPGROUP.DEPBAR.LE gsb0, 0x0 ;  /* 0x00008000000079c5 */ /* 0x000fe40000010000 */
[----:B------:R-:W-:Y:S05]  /*2ea0*/  @!P2 BRA `(.L_x_34) ;  /* 0x000000000050a947 */ /* 0x000fea0003800000 */
[----:B------:R-:W-:-:S13]  /*2eb0*/  ISETP.NE.AND P1, PT, R146, 0x3, PT ;  /* 0x000000039200780c */ /* 0x000fda0003f25270 */
[----:B------:R-:W-:Y:S05]  /*2ec0*/  @!P1 BRA `(.L_x_35) ;  /* 0x0000000000049947 */ /* 0x000fea0003800000 */
[----:B------:R-:W-:Y:S01]  /*2ed0*/  BPT.TRAP 0x1 ;  /* 0x000000040000795c */ /* 0x000fe20000300000 */
.L_x_35:
[----:B------:R-:W-:Y:S01]  /*2ee0*/  BSSY B0, `(.L_x_36) ;  /* 0x000000e000007945 */ /* 0x000fe20003800000 */
[----:B------:R-:W-:-:S03]  /*2ef0*/  ISETP.GT.U32.AND P1, PT, R4, 0x1, PT ;  /* 0x000000010400780c */ /* 0x000fc60003f24070 */
[----:B------:R-:W-:Y:S10]  /*2f00*/  @!P0 BRA `(.L_x_37) ;  /* 0x00000000002c8947 */ /* 0x000ff40003800000 */
[----:B------:R-:W-:-:S04]  /*2f10*/  UISETP.LT.AND UP0, UPT, UR9, 0x1, UPT ;  /* 0x000000010900788c */ /* 0x000fc8000bf01270 */
[----:B------:R-:W-:-:S04]  /*2f20*/  USEL UR8, UR9, 0x1, UP0 ;  /* 0x0000000109087887 */ /* 0x000fc80008000000 */
[----:B------:R-:W-:-:S04]  /*2f30*/  UIADD3 UR8, UR5, UR9, -UR8 ;  /* 0x0000000905087290 */ /* 0x000fc8000fffe808 */
[----:B------:R-:W-:-:S04]  /*2f40*/  UIMAD.WIDE.U32 UR6, UR8, -0x45d1745d, URZ ;  /* 0xba2e8ba3080678a5 */ /* 0x000fc8000f8e003f */
[----:B------:R-:W-:-:S04]  /*2f50*/  USHF.R.U32.HI UR6, URZ, 0x3, UR7 ;  /* 0x000000033f067899 */ /* 0x000fc80008011607 */
[----:B------:R-:W-:-:S04]  /*2f60*/  UIMAD UR8, UR6, -0xb, UR8 ;  /* 0xfffffff5060878a4 */ /* 0x000fc8000f8e0208 */
[----:B------:R-:W-:-:S04]  /*2f70*/  ULEA UR8, UR8, UR10, 0x3 ;  /* 0x0000000a08087291 */ /* 0x000fc8000f8e183f */
[----:B------:R-:W-:-:S06]  /*2f80*/  UIADD3 UR8, UR8, 0x58, URZ ;  /* 0x0000005808087890 */ /* 0x000fcc000fffe03f */
[----:B------:R-:W-:-:S05]  /*2f90*/  IMAD.U32 R12, RZ, RZ, UR8 ;  /* 0x00000008ff0c7e24 */ /* 0x000fca000f8e00ff */
[----:B------:R-:W-:-:S04]  /*2fa0*/  PRMT R11, R5, 0x654, R12 ;  /* 0x00000654050b7816 */ /* 0x000fc8000000000c */
[----:B------:R0:W-:Y:S03]  /*2fb0*/  SYNCS.ARRIVE.TRANS64.RED.A1T0 RZ, [R11+URZ], RZ ;  /* 0x000000ff0bff79a7 */ /* 0x0001e6000810043f */
.L_x_37:
[----:B------:R-:W-:Y:S05]  /*2fc0*/  BSYNC B0 ;  /* 0x0000000000007941 */ /* 0x000fea0003800000 */
.L_x_36:
[----:B------:R-:W-:Y:S05]  /*2fd0*/  @P1 BRA `(.L_x_34) ;  /* 0x0000000000041947 */ /* 0x000fea0003800000 */
[----:B------:R-:W-:Y:S01]  /*2fe0*/  BPT.TRAP 0x1 ;  /* 0x000000040000795c */ /* 0x000fe20000300000 */
.L_x_34:
[----:B------:R-:W1:Y:S01]  /*2ff0*/  LDC R15, c[0x0][0x288] ;  /* 0x0000a200ff0f7b82 */ /* 0x000e620000000800 */
[--C-:B0-----:R-:W-:Y:S01]  /*3000*/  SHF.R.U32.HI R11, RZ, 0x2, R0.reuse ;  /* 0x00000002ff0b7819 */ /* 0x101fe20000011600 */
[----:B------:R-:W-:Y:S01]  /*3010*/  IMAD.SHL.U32 R31, R10, 0x40, RZ ;  /* 0x000000400a1f7824 */ /* 0x000fe200078e00ff */
[----:B------:R-:W-:Y:S01]  /*3020*/  SHF.R.U32.HI R14, RZ, 0x7, R0 ;  /* 0x00000007ff0e7819 */ /* 0x000fe20000011600 */
[----:B------:R-:W-:Y:S01]  /*3030*/  UIADD3 UR5, UR9, UR5, URZ ;  /* 0x0000000509057290 */ /* 0x000fe2000fffe03f */
[----:B------:R-:W-:Y:S01]  /*3040*/  LOP3.LUT R12, R11, 0x7, RZ, 0xc0, !PT ;  /* 0x000000070b0c7812 */ /* 0x000fe200078ec0ff */
[----:B------:R-:W-:Y:S01]  /*3050*/  IMAD.SHL.U32 R26, R0, 0x2, RZ ;  /* 0x00000002001a7824 */ /* 0x000fe200078e00ff */
[----:B------:R-:W-:Y:S01]  /*3060*/  LOP3.LUT R11, R14, 0x1, RZ, 0xc0, !PT ;  /* 0x000000010e0b7812 */ /* 0x000fe200078ec0ff */
[----:B------:R-:W-:Y:S01]  /*3070*/  UISETP.GT.U32.AND UP0, UPT, UR5, 0xa, UPT ;  /* 0x0000000a0500788c */ /* 0x000fe2000bf04070 */
[C---:B------:R-:W-:Y:S01]  /*3080*/  LOP3.LUT R14, R0.reuse, 0x3, RZ, 0xc0, !PT ;  /* 0x00000003000e7812 */ /* 0x040fe200078ec0ff */
[----:B------:R-:W-:Y:S01]  /*3090*/  ULDC UR12, c[0x0][0x284] ;  /* 0x0000a100000c7ab9 */ /* 0x000fe20000000800 */
[----:B------:R-:W-:Y:S01]  /*30a0*/  LOP3.LUT R13, R0, 0x60, RZ, 0xc0, !PT ;  /* 0x00000060000d7812 */ /* 0x000fe200078ec0ff */
[----:B------:R-:W-:Y:S01]  /*30b0*/  UISETP.LT.U32.AND UP0, UPT, UR9, 0xb, UP0 ;  /* 0x0000000b0900788c */ /* 0x000fe20008701070 */
[----:B------:R-:W-:Y:S01]  /*30c0*/  SHF.R.S32.HI R34, RZ, 0x1f, R6 ;  /* 0x0000001fff227819 */ /* 0x000fe20000011406 */
[----:B------:R-:W-:Y:S01]  /*30d0*/  UISETP.GE.U32.AND UP1, UPT, UR9, 0xb, UPT ;  /* 0x0000000b0900788c */ /* 0x000fe2000bf26070 */
[----:B------:R-:W-:Y:S01]  /*30e0*/  SHF.R.U32.HI R13, RZ, 0x1, R13 ;  /* 0x00000001ff0d7819 */ /* 0x000fe2000001160d */
[----:B------:R-:W-:Y:S01]  /*30f0*/  ULDC.64 UR10, c[0x0][0x5d0] ;  /* 0x00017400000a7ab9 */ /* 0x000fe20000000a00 */
[----:B------:R-:W-:Y:S01]  /*3100*/  LOP3.LUT R26, R31, 0x6, R26, 0xf8, !PT ;  /* 0x000000061f1a7812 */ /* 0x000fe200078ef81a */
[----:B------:R-:W-:Y:S01]  /*3110*/  UIMAD.WIDE.U32 UR6, UR5, -0x45d1745d, URZ ;  /* 0xba2e8ba3050678a5 */ /* 0x000fe2000f8e003f */
[----:B------:R-:W-:Y:S01]  /*3120*/  IADD3 R16, RZ, -R13, -R12 ;  /* 0x8000000dff107210 */ /* 0x000fe20007ffe80c */
[----:B------:R-:W-:Y:S01]  /*3130*/  USEL UR8, URZ, 0x1, !UP0 ;  /* 0x000000013f087887 */ /* 0x000fe2000c000000 */
[----:B------:R-:W-:Y:S01]  /*3140*/  IMAD.SHL.U32 R33, R11, 0x40, RZ ;  /* 0x000000400b217824 */ /* 0x000fe200078e00ff */
[----:B------:R-:W-:Y:S01]  /*3150*/  SHF.R.S32.HI R27, RZ, 0x1f, R26 ;  /* 0x0000001fff1b7819 */ /* 0x000fe2000001141a */
[----:B------:R-:W-:Y:S01]  /*3160*/  USHF.R.U32.HI UR6, URZ, 0x3, UR7 ;  /* 0x000000033f067899 */ /* 0x000fe20008011607 */
[----:B-1----:R-:W-:Y:S01]  /*3170*/  IMAD R14, R14, -0x2, R15 ;  /* 0xfffffffe0e0e7824 */ /* 0x002fe200078e020f */
[----:B------:R-:W-:Y:S01]  /*3180*/  ISETP.GE.AND P1, PT, R31, R15, PT ;  /* 0x0000000f1f00720c */ /* 0x000fe20003f26270 */
[----:B------:R-:W-:Y:S01]  /*3190*/  IMAD.SHL.U32 R15, R7, 0x100, RZ ;  /* 0x00000100070f7824 */ /* 0x000fe200078e00ff */
[----:B------:R-:W-:Y:S01]  /*31a0*/  ULOP3.LUT UR4, UR4, UR8, URZ, 0x3c, !UPT ;  /* 0x0000000804047292 */ /* 0x000fe2000f8e3c3f */
[----:B------:R-:W-:Y:S01]  /*31b0*/  IMAD R16, R11, -0x40, R16 ;  /* 0xffffffc00b107824 */ /* 0x000fe200078e0210 */
[----:B------:R-:W-:Y:S01]  /*31c0*/  LOP3.LUT R33, R33, 0x40, R12, 0xe2, !PT ;  /* 0x0000004021217812 */ /* 0x000fe200078ee20c */
[----:B------:R-:W-:Y:S01]  /*31d0*/  IMAD R11, R34, UR10, RZ ;  /* 0x0000000a220b7c24 */ /* 0x000fe2000f8e02ff */
[----:B------:R-:W-:Y:S01]  /*31e0*/  ISETP.GE.OR P1, PT, R15, UR12, P1 ;  /* 0x0000000c0f007c0c */ /* 0x000fe20008f26670 */
[----:B------:R-:W-:Y:S01]  /*31f0*/  IMAD.WIDE R24, R7, 0x100, RZ ;  /* 0x0000010007187825 */ /* 0x000fe200078e02ff */
[----:B------:R-:W-:Y:S01]  /*3200*/  UIMAD UR5, UR6, -0xb, UR5 ;  /* 0xfffffff5060578a4 */ /* 0x000fe2000f8e0205 */
[----:B------:R-:W-:Y:S01]  /*3210*/  IADD3 R32, -R15, UR12, R16 ;  /* 0x0000000c0f207c10 */ /* 0x000fe2000fffe110 */
[----:B------:R-:W-:Y:S01]  /*3220*/  @UP1 ULOP3.LUT UR4, UR4, 0x1, UR6, 0x78, !UPT ;  /* 0x0000000104041892 */ /* 0x000fe2000f8e7806 */
[----:B------:R-:W-:Y:S01]  /*3230*/  IMAD R7, R6, UR11, R11 ;  /* 0x0000000b06077c24 */ /* 0x000fe2000f8e020b */
[----:B------:R-:W-:Y:S01]  /*3240*/  LOP3.LUT R33, R24, R33, R13, 0xfe, !PT ;  /* 0x0000002118217212 */ /* 0x000fe200078efe0d */
[----:B------:R-:W-:-:S04]  /*3250*/  IMAD.WIDE.U32 R10, R6, UR10, R26 ;  /* 0x0000000a060a7c25 */ /* 0x000fc8000f8e001a */
[----:B------:R-:W-:Y:S02]  /*3260*/  IMAD.IADD R11, R11, 0x1, R7 ;  /* 0x000000010b0b7824 */ /* 0x000fe400078e0207 */
[----:B------:R-:W-:Y:S02]  /*3270*/  IMAD.IADD R31, R14, 0x1, -R31 ;  /* 0x000000010e1f7824 */ /* 0x000fe400078e0a1f */
[----:B------:R-:W-:Y:S01]  /*3280*/  IMAD.MOV.U32 R30, RZ, RZ, -0x1 ;  /* 0xffffffffff1e7424 */ /* 0x000fe200078e00ff */
[----:B------:R-:W-:Y:S06]  /*3290*/  @P1 BRA `(.L_x_38) ;  /* 0x0000004800081947 */ /* 0x000fec0003800000 */
[----:B------:R-:W0:Y:S01]  /*32a0*/  LDC.64 R28, c[0x0][0x5c8] ;  /* 0x00017200ff1c7b82 */ /* 0x000e220000000a00 */
[----:B------:R-:W-:Y:S01]  /*32b0*/  ULDC.64 UR6, c[0x0][0x5c0] ;  /* 0x0001700000067ab9 */ /* 0x000fe20000000a00 */
[----:B------:R-:W-:Y:S01]  /*32c0*/  BSSY B0, `(.L_x_38) ;  /* 0x000047f000007945 */ /* 0x000fe20003800000 */
[-C--:B0-----:R-:W-:Y:S02]  /*32d0*/  IMAD R12, R25, R28.reuse, RZ ;  /* 0x0000001c190c7224 */ /* 0x081fe400078e02ff */
[----:B------:R-:W-:-:S04]  /*32e0*/  IMAD.WIDE.U32 R10, R33, R28, R10 ;  /* 0x0000001c210a7225 */ /* 0x000fc800078e000a */
[----:B------:R-:W-:Y:S01]  /*32f0*/  IMAD R13, R33, R29, R12 ;  /* 0x0000001d210d7224 */ /* 0x000fe200078e020c */
[C---:B------:R-:W-:Y:S01]  /*3300*/  LEA R14, P2, R28.reuse, R10, 0x3 ;  /* 0x0000000a1c0e7211 */ /* 0x040fe200078418ff */
[----:B------:R-:W-:Y:S01]  /*3310*/  IMAD.SHL.U32 R7, R28, 0x80, RZ ;  /* 0x000000801c077824 */ /* 0x000fe200078e00ff */
[----:B------:R-:W-:Y:S01]  /*3320*/  IADD3 R16, P1, R10, UR6, RZ ;  /* 0x000000060a107c10 */ /* 0x000fe2000ff3e0ff */
[----:B------:R-:W-:Y:S01]  /*3330*/  IMAD.IADD R36, R11, 0x1, R13 ;  /* 0x000000010b247824 */ /* 0x000fe200078e020d */
[----:B------:R-:W-:Y:S02]  /*3340*/  SHF.L.U64.HI R11, R28, 0x7, R29 ;  /* 0x000000071c0b7819 */ /* 0x000fe4000001021d */
[----:B------:R-:W-:Y:S02]  /*3350*/  IADD3 R12, P5, P6, R10, UR6, R7 ;  /* 0x000000060a0c7c10 */ /* 0x000fe4000febe007 */
[----:B------:R-:W-:Y:S02]  /*3360*/  LEA.HI.X R28, R28, R36, R29, 0x3, P2 ;  /* 0x000000241c1c7211 */ /* 0x000fe400010f1c1d */
[----:B------:R-:W-:-:S02]  /*3370*/  IADD3.X R13, R36, UR7, R11, P5, P6 ;  /* 0x00000007240d7c10 */ /* 0x000fc4000afec40b */
[----:B---3-5:R-:W-:Y:S02]  /*3380*/  FSETP.NEU.AND P5, PT, R9, RZ, PT ;  /* 0x000000ff0900720b */ /* 0x028fe40003fad000 */
[----:B------:R-:W-:Y:S02]  /*3390*/  IADD3.X R17, R36, UR7, RZ, P1, !PT ;  /* 0x0000000724117c10 */ /* 0x000fe40008ffe4ff */
[C---:B------:R-:W-:Y:S02]  /*33a0*/  IADD3 R10, P1, P2, R14.reuse, UR6, R7 ;  /* 0x000000060e0a7c10 */ /* 0x040fe4000fa3e007 */
[----:B------:R-:W-:Y:S02]  /*33b0*/  IADD3 R14, P3, R14, UR6, RZ ;  /* 0x000000060e0e7c10 */ /* 0x000fe4000ff7e0ff */
[C---:B------:R-:W-:Y:S02]  /*33c0*/  IADD3.X R11, R28.reuse, UR7, R11, P1, P2 ;  /* 0x000000071c0b7c10 */ /* 0x040fe40008fe440b */
[----:B------:R-:W-:-:S03]  /*33d0*/  IADD3.X R15, R28, UR7, RZ, P3, !PT ;  /* 0x000000071c0f7c10 */ /* 0x000fc60009ffe4ff */
[----:B------:R-:W-:Y:S06]  /*33e0*/  @!P5 BRA `(.L_x_39) ;  /* 0x0000003400a0d947 */ /* 0x000fec0003800000 */
[----:B------:R-:W-:Y:S01]  /*33f0*/  ULDC.64 UR6, c[0x0][0x5b8] ;  /* 0x00016e0000067ab9 */ /* 0x000fe20000000a00 */
[----:B------:R-:W-:Y:S01]  /*3400*/  ISETP.GE.AND P1, PT, R32, 0x1, PT ;  /* 0x000000012000780c */ /* 0x000fe20003f26270 */
[----:B------:R-:W-:Y:S01]  /*3410*/  IMAD R7, R34, UR6, RZ ;  /* 0x0000000622077c24 */ /* 0x000fe2000f8e02ff */
[----:B------:R-:W-:Y:S01]  /*3420*/  ULDC.64 UR10, c[0x0][0x5a8] ;  /* 0x00016a00000a7ab9 */ /* 0x000fe20000000a00 */
[C---:B------:R-:W-:Y:S01]  /*3430*/  IMAD.WIDE.U32 R26, R6.reuse, UR6, R26 ;  /* 0x00000006061a7c25 */ /* 0x040fe2000f8e001a */
[----:B------:R-:W-:Y:S01]  /*3440*/  ISETP.LT.OR P5, PT, R31, 0x1, !P1 ;  /* 0x000000011f00780c */ /* 0x000fe20004fa1670 */
[----:B------:R-:W-:Y:S02]  /*3450*/  BSSY B1, `(.L_x_40) ;  /* 0x000000d000017945 */ /* 0x000fe40003800000 */
[----:B------:R-:W-:Y:S01]  /*3460*/  IMAD R7, R6, UR7, R7 ;  /* 0x0000000706077c24 */ /* 0x000fe2000f8e0207 */
[----:B------:R-:W-:Y:S01]  /*3470*/  ULDC.64 UR6, c[0x0][0x5b0] ;  /* 0x00016c0000067ab9 */ /* 0x000fe20000000a00 */
[----:B------:R-:W-:-:S02]  /*3480*/  IMAD.MOV.U32 R6, RZ, RZ, R26 ;  /* 0x000000ffff067224 */ /* 0x000fc400078e001a */
[----:B------:R-:W-:Y:S02]  /*3490*/  IMAD.IADD R7, R27, 0x1, R7 ;  /* 0x000000011b077824 */ /* 0x000fe400078e0207 */
[----:B------:R-:W-:Y:S02]  /*34a0*/  IMAD R28, R25, UR6, RZ ;  /* 0x00000006191c7c24 */ /* 0x000fe4000f8e02ff */
[----:B------:R-:W-:-:S04]  /*34b0*/  IMAD.WIDE.U32 R26, R33, UR6, R6 ;  /* 0x00000006211a7c25 */ /* 0x000fc8000f8e0006 */
[--C-:B------:R-:W-:Y:S01]  /*34c0*/  IMAD R29, R33, UR7, R28.reuse ;  /* 0x00000007211d7c24 */ /* 0x100fe2000f8e021c */
[----:B------:R-:W-:Y:S02]  /*34d0*/  IADD3 R26, P2, R26, UR10, RZ ;  /* 0x0000000a1a1a7c10 */ /* 0x000fe4000ff5e0ff */
[----:B------:R-:W-:Y:S02]  /*34e0*/  PRMT R28, RZ, 0x7610, R28 ;  /* 0x00007610ff1c7816 */ /* 0x000fe4000000001c */
[----:B------:R-:W-:Y:S01]  /*34f0*/  IADD3.X R27, R27, UR11, R29, P2, !PT ;  /* 0x0000000b1b1b7c10 */ /* 0x000fe200097fe41d */
[----:B------:R-:W-:Y:S08]  /*3500*/  @P5 BRA `(.L_x_41) ;  /* 0x0000000000045947 */ /* 0x000ff00003800000 */
[----:B------:R0:W5:Y:S02]  /*3510*/  LDG.E.U8 R28, desc[UR16][R26.64] ;  /* 0x000000101a1c7981 */ /* 0x000164000c1e1100 */
.L_x_41:
[----:B------:R-:W-:Y:S05]  /*3520*/  BSYNC B1 ;  /* 0x0000000000017941 */ /* 0x000fea0003800000 */
.L_x_40:
[----:B-----5:R-:W-:Y:S01]  /*3530*/  LOP3.LUT R28, R28, 0xff, RZ, 0xc0, !PT ;  /* 0x000000ff1c1c7812 */ /* 0x020fe200078ec0ff */
[----:B------:R-:W-:Y:S01]  /*3540*/  BSSY B1, `(.L_x_42) ;  /* 0x000000b000017945 */ /* 0x000fe20003800000 */
[----:B------:R-:W-:Y:S02]  /*3550*/  ISETP.LT.OR P3, PT, R31, 0x2, !P1 ;  /* 0x000000021f00780c */ /* 0x000fe40004f61670 */
[----:B------:R-:W-:-:S05]  /*3560*/  F2FP.F16.E4M3.UNPACK_B R28, R28 ;  /* 0x0000001cff1c723e */ /* 0x000fca00020006ff */
[----:B------:R-:W-:-:S05]  /*3570*/  HADD2.F32 R28, -RZ, R28.H0_H0 ;  /* 0x2000001cff1c7230 */ /* 0x000fca0000004100 */
[----:B------:R-:W-:-:S04]  /*3580*/  FMUL R28, R28, R9 ;  /* 0x000000091c1c7220 */ /* 0x000fc80000400000 */
[----:B--2---:R-:W-:-:S05]  /*3590*/  FFMA R28, R145, R8, R28 ;  /* 0x00000008911c7223 */ /* 0x004fca000000001c */
[----:B------:R-:W-:Y:S02]  /*35a0*/  F2FP.SATFINITE.E4M3.F32.PACK_AB_MERGE_C R29, RZ, R28, RZ ;  /* 0x0000001cff1d723e */ /* 0x000fe400048070ff */
[----:B------:R-:W-:-:S03]  /*35b0*/  PRMT R28, RZ, 0x7610, R28 ;  /* 0x00007610ff1c7816 */ /* 0x000fc6000000001c */
[----:B------:R1:W-:Y:S01]  /*35c0*/  @!P5 STG.E.U8 desc[UR16][R16.64], R29 ;  /* 0x0000001d1000d986 */ /* 0x0003e2000c101110 */
[----:B------:R-:W-:Y:S05]  /*35d0*/  @P3 BRA `(.L_x_43) ;  /* 0x0000000000043947 */ /* 0x000fea0003800000 */
[----:B------:R2:W5:Y:S02]  /*35e0*/  LDG.E.U8 R28, desc[UR16][R26.64+0x1] ;  /* 0x000001101a1c7981 */ /* 0x000564000c1e1100 */
.L_x_43:
[----:B------:R-:W-:Y:S05]  /*35f0*/  BSYNC B1 ;  /* 0x0000000000017941 */ /* 0x000fea0003800000 */
.L_x_42:
[----:B-----5:R-:W-:Y:S01]  /*3600*/  LOP3.LUT R28, R28, 0xff, RZ, 0xc0, !PT ;  /* 0x000000ff1c1c7812 */ /* 0x020fe200078ec0ff */
[----:B------:R-:W-:Y:S01]  /*3610*/  BSSY B1, `(.L_x_44) ;  /* 0x0000013000017945 */ /* 0x000fe20003800000 */
[----:B------:R-:W-:Y:S02]  /*3620*/  IADD3 R37, P2, R33, 0x8, RZ ;  /* 0x0000000821257810 */ /* 0x000fe40007f5e0ff */
[----:B------:R-:W-:-:S03]  /*3630*/  F2FP.F16.E4M3.UNPACK_B R28, R28 ;  /* 0x0000001cff1c723e */ /* 0x000fc600020006ff */
[----:B-1----:R-:W-:Y:S01]  /*3640*/  IMAD.X R29, RZ, RZ, R25, P2 ;  /* 0x000000ffff1d7224 */ /* 0x002fe200010e0619 */
[----:B------:R-:W-:Y:S01]  /*3650*/  ISETP.GE.AND P2, PT, R32, 0x9, PT ;  /* 0x000000092000780c */ /* 0x000fe20003f46270 */
[----:B------:R-:W-:Y:S02]  /*3660*/  HADD2.F32 R28, -RZ, R28.H0_H0 ;  /* 0x2000001cff1c7230 */ /* 0x000fe40000004100 */
[----:B------:R-:W-:Y:S01]  /*3670*/  IMAD R34, R29, UR6, RZ ;  /* 0x000000061d227c24 */ /* 0x000fe2000f8e02ff */
[----:B------:R-:W-:Y:S02]  /*3680*/  ISETP.LT.OR P5, PT, R31, 0x1, !P2 ;  /* 0x000000011f00780c */ /* 0x000fe400057a1670 */
[----:B------:R-:W-:Y:S01]  /*3690*/  FMUL R35, R28, R9 ;  /* 0x000000091c237220 */ /* 0x000fe20000400000 */
[----:B------:R-:W-:-:S04]  /*36a0*/  IMAD.WIDE.U32 R28, R37, UR6, R6 ;  /* 0x00000006251c7c25 */ /* 0x000fc8000f8e0006 */
[----:B------:R-:W-:Y:S01]  /*36b0*/  FFMA R35, R144, R8, R35 ;  /* 0x0000000890237223 */ /* 0x000fe20000000023 */
[--C-:B------:R-:W-:Y:S01]  /*36c0*/  IMAD R37, R37, UR7, R34.reuse ;  /* 0x0000000725257c24 */ /* 0x100fe2000f8e0222 */
[----:B------:R-:W-:Y:S02]  /*36d0*/  IADD3 R28, P6, R28, UR10, RZ ;  /* 0x0000000a1c1c7c10 */ /* 0x000fe4000ffde0ff */
[----:B------:R-:W-:Y:S02]  /*36e0*/  PRMT R34, RZ, 0x7610, R34 ;  /* 0x00007610ff227816 */ /* 0x000fe40000000022 */
[----:B------:R-:W-:Y:S02]  /*36f0*/  F2FP.SATFINITE.E4M3.F32.PACK_AB_MERGE_C R35, RZ, R35, RZ ;  /* 0x00000023ff23723e */ /* 0x000fe400048070ff */
[----:B------:R-:W-:-:S03]  /*3700*/  IADD3.X R29, R29, UR11, R37, P6, !PT ;  /* 0x0000000b1d1d7c10 */ /* 0x000fc6000b7fe425 */
[----:B------:R1:W-:Y:S01]  /*3710*/  @!P3 STG.E.U8 desc[UR16][R16.64+0x1], R35 ;  /* 0x000001231000b986 */ /* 0x0003e2000c101110 */
[----:B------:R-:W-:Y:S05]  /*3720*/  @P5 BRA `(.L_x_45) ;  /* 0x0000000000045947 */ /* 0x000fea0003800000 */
[----:B------:R3:W5:Y:S02]  /*3730*/  LDG.E.U8 R34, desc[UR16][R28.64] ;  /* 0x000000101c227981 */ /* 0x000764000c1e1100 */
.L_x_45:
[----:B------:R-:W-:Y:S05]  /*3740*/  BSYNC B1 ;  /* 0x0000000000017941 */ /* 0x000fea0003800000 */
.L_x_44:
[----:B-----5:R-:W-:Y:S01]  /*3750*/  LOP3.LUT R34, R34, 0xff, RZ, 0xc0, !PT ;  /* 0x000000ff22227812 */ /* 0x020fe200078ec0ff */
[----:B------:R-:W-:Y:S01]  /*3760*/  BSSY B1, `(.L_x_46) ;  /* 0x000000b000017945 */ /* 0x000fe20003800000 */
[----:B------:R-:W-:Y:S02]  /*3770*/  ISETP.LT.OR P3, PT, R31, 0x2, !P2 ;  /* 0x000000021f00780c */ /* 0x000fe40005761670 */
[----:B------:R-:W-:-:S05]  /*3780*/  F2FP.F16.E4M3.UNPACK_B R34, R34 ;  /* 0x00000022ff22723e */ /* 0x000fca00020006ff */
[----:B------:R-:W-:-:S05]  /*3790*/  HADD2.F32 R34, -RZ, R34.H0_H0 ;  /* 0x20000022ff227230 */ /* 0x000fca0000004100 */
[----:B------:R-:W-:-:S04]  /*37a0*/  FMUL R34, R34, R9 ;  /* 0x0000000922227220 */ /* 0x000fc80000400000 */
[----:B------:R-:W-:-:S05]  /*37b0*/  FFMA R34, R143, R8, R34 ;  /* 0x000000088f227223 */ /* 0x000fca0000000022 */
[----:B-1----:R-:W-:Y:S02]  /*37c0*/  F2FP.SATFINITE.E4M3.F32.PACK_AB_MERGE_C R35, RZ, R34, RZ ;  /* 0x00000022ff23723e */ /* 0x002fe400048070ff */
[----:B------:R-:W-:-:S03]  /*37d0*/  PRMT R34, RZ, 0x7610, R34 ;  /* 0x00007610ff227816 */ /* 0x000fc60000000022 */
[----:B------:R1:W-:Y:S01]  /*37e0*/  @!P5 STG.E.U8 desc[UR16][R14.64], R35 ;  /* 0x000000230e00d986 */ /* 0x0003e2000c101110 */
[----:B------:R-:W-:Y:S05]  /*37f0*/  @P3 BRA `(.L_x_47) ;  /* 0x0000000000043947 */ /* 0x000fea0003800000 */
[----:B------:R4:W5:Y:S02]  /*3800*/  LDG.E.U8 R34, desc[UR16][R28.64+0x1] ;  /* 0x000001101c227981 */ /* 0x000964000c1e1100 */
.L_x_47:
[----:B------:R-:W-:Y:S05]  /*3810*/  BSYNC B1 ;  /* 0x0000000000017941 */ /* 0x000fea0003800000 */
.L_x_46:
[----:B-----5:R-:W-:Y:S01]  /*3820*/  LOP3.LUT R34, R34, 0xff, RZ, 0xc0, !PT ;  /* 0x000000ff22227812 */ /* 0x020fe200078ec0ff */
[----:B------:R-:W-:Y:S01]  /*3830*/  BSSY B1, `(.L_x_48) ;  /* 0x000000b000017945 */ /* 0x000fe20003800000 */
[----:B------:R-:W-:Y:S02]  /*3840*/  ISETP.LT.OR P5, PT, R31, 0x9, !P1 ;  /* 0x000000091f00780c */ /* 0x000fe40004fa1670 */
[----:B------:R-:W-:-:S05]  /*3850*/  F2FP.F16.E4M3.UNPACK_B R34, R34 ;  /* 0x00000022ff22723e */ /* 0x000fca00020006ff */
[----:B------:R-:W-:-:S05]  /*3860*/  HADD2.F32 R34, -RZ, R34.H0_H0 ;  /* 0x20000022ff227230 */ /* 0x000fca0000004100 */
[----:B-1----:R-:W-:Y:S01]  /*3870*/  FMUL R35, R34, R9 ;  /* 0x0000000922237220 */ /* 0x002fe20000400000 */
[----:B------:R-:W-:-:S03]  /*3880*/  PRMT R34, RZ, 0x7610, R34 ;  /* 0x00007610ff227816 */ /* 0x000fc60000000022 */
[----:B------:R-:W-:-:S05]  /*3890*/  FFMA R35, R142, R8, R35 ;  /* 0x000000088e237223 */ /* 0x000fca0000000023 */
[----:B------:R-:W-:-:S05]  /*38a0*/  F2FP.SATFINITE.E4M3.F32.PACK_AB_MERGE_C R35, RZ, R35, RZ ;  /* 0x00000023ff23723e */ /* 0x000fca00048070ff */
[----:B------:R1:W-:Y:S01]  /*38b0*/  @!P3 STG.E.U8 desc[UR16][R14.64+0x1], R35 ;  /* 0x000001230e00b986 */ /* 0x0003e2000c101110 */
[----:B------:R-:W-:Y:S05]  /*38c0*/  @P5 BRA `(.L_x_49) ;  /* 0x0000000000045947 */ /* 0x000fea0003800000 */
[----:B------:R0:W5:Y:S02]  /*38d0*/  LDG.E.U8 R34, desc[UR16][R26.64+0x8] ;  /* 0x000008101a227981 */ /* 0x000164000c1e1100 */
.L_x_49:
[----:B------:R-:W-:Y:S05]  /*38e0*/  BSYNC B1 ;  /* 0x0000000000017941 */ /* 0x000fea0003800000 */
.L_x_48:
        /* <DEDUP_REMOVED lines=12> */
.L_x_51:
[----:B------:R-:W-:Y:S05]  /*39b0*/  BSYNC B1 ;  /* 0x0000000000017941 */ /* 0x000fea0003800000 */
.L_x_50:
        /* <DEDUP_REMOVED lines=12> */
.L_x_53:
[----:B------:R-:W-:Y:S05]  /*3a80*/  BSYNC B1 ;  /* 0x0000000000017941 */ /* 0x000fea0003800000 */
.L_x_52:
        /* <DEDUP_REMOVED lines=12> */
.L_x_55:
[----:B------:R-:W-:Y:S05]  /*3b50*/  BSYNC B1 ;  /* 0x0000000000017941 */ /* 0x000fea0003800000 */
.L_x_54:
        /* <DEDUP_REMOVED lines=12> */
.L_x_57:
[----:B------:R-:W-:Y:S05]  /*3c20*/  BSYNC B1 ;  /* 0x0000000000017941 */ /* 0x000fea0003800000 */
.L_x_56:
        /* <DEDUP_REMOVED lines=12> */
.L_x_59:
[----:B------:R-:W-:Y:S05]  /*3cf0*/  BSYNC B1 ;  /* 0x0000000000017941 */ /* 0x000fea0003800000 */
.L_x_58:
        /* <DEDUP_REMOVED lines=12> */
.L_x_61:
[----:B------:R-:W-:Y:S05]  /*3dc0*/  BSYNC B1 ;  /* 0x0000000000017941 */ /* 0x000fea0003800000 */
.L_x_60:
        /* <DEDUP_REMOVED lines=12> */
.L_x_63:
[----:B------:R-:W-:Y:S05]  /*3e90*/  BSYNC B1 ;  /* 0x0000000000017941 */ /* 0x000fea0003800000 */
.L_x_62:
        /* <DEDUP_REMOVED lines=12> */
.L_x_65:
[----:B------:R-:W-:Y:S05]  /*3f60*/  BSYNC B1 ;  /* 0x0000000000017941 */ /* 0x000fea0003800000 */
.L_x_64:
        /* <DEDUP_REMOVED lines=12> */
.L_x_67:
[----:B------:R-:W-:Y:S05]  /*4030*/  BSYNC B1 ;  /* 0x0000000000017941 */ /* 0x000fea0003800000 */
.L_x_66:
        /* <DEDUP_REMOVED lines=12> */
.L_x_69:
[----:B------:R-:W-:Y:S05]  /*4100*/  BSYNC B1 ;  /* 0x0000000000017941 */ /* 0x000fea0003800000 */
.L_x_68:
        /* <DEDUP_REMOVED lines=12> */
.L_x_71:
[----:B------:R-:W-:Y:S05]  /*41d0*/  BSYNC B1 ;  /* 0x0000000000017941 */ /* 0x000fea0003800000 */
.L_x_70:
        /* <DEDUP_REMOVED lines=12> */
.L_x_73:
[----:B------:R-:W-:Y:S05]  /*42a0*/  BSYNC B1 ;  /* 0x0000000000017941 */ /* 0x000fea0003800000 */
.L_x_72:
        /* <DEDUP_REMOVED lines=12> */
.L_x_75:
[----:B------:R-:W-:Y:S05]  /*4370*/  BSYNC B1 ;  /* 0x0000000000017941 */ /* 0x000fea0003800000 */
.L_x_74:
        /* <DEDUP_REMOVED lines=12> */
.L_x_77:
[----:B------:R-:W-:Y:S05]  /*4440*/  BSYNC B1 ;  /* 0x0000000000017941 */ /* 0x000fea0003800000 */
.L_x_76:
        /* <DEDUP_REMOVED lines=12> */
.L_x_79:
[----:B------:R-:W-:Y:S05]  /*4510*/  BSYNC B1 ;  /* 0x0000000000017941 */ /* 0x000fea0003800000 */
.L_x_78:
        /* <DEDUP_REMOVED lines=12> */
.L_x_81:
[----:B------:R-:W-:Y:S05]  /*45e0*/  BSYNC B1 ;  /* 0x0000000000017941 */ /* 0x000fea0003800000 */
.L_x_80:
        /* <DEDUP_REMOVED lines=12> */
.L_x_83:
[----:B------:R-:W-:Y:S05]  /*46b0*/  BSYNC B1 ;  /* 0x0000000000017941 */ /* 0x000fea0003800000 */
.L_x_82:
        /* <DEDUP_REMOVED lines=12> */
.L_x_85:
[----:B------:R-:W-:Y:S05]  /*4780*/  BSYNC B1 ;  /* 0x0000000000017941 */ /* 0x000fea0003800000 */
.L_x_84:
        /* <DEDUP_REMOVED lines=12> */
.L_x_87:
[----:B------:R-:W-:Y:S05]  /*4850*/  BSYNC B1 ;  /* 0x0000000000017941 */ /* 0x000fea0003800000 */
.L_x_86:
        /* <DEDUP_REMOVED lines=12> */
.L_x_89:
[----:B------:R-:W-:Y:S05]  /*4920*/  BSYNC B1 ;  /* 0x0000000000017941 */ /* 0x000fea0003800000 */
.L_x_88:
        /* <DEDUP_REMOVED lines=12> */
.L_x_91:
[----:B------:R-:W-:Y:S05]  /*49f0*/  BSYNC B1 ;  /* 0x0000000000017941 */ /* 0x000fea0003800000 */
.L_x_90:
        /* <DEDUP_REMOVED lines=12> */
.L_x_93:
[----:B------:R-:W-:Y:S05]  /*4ac0*/  BSYNC B1 ;  /* 0x0000000000017941 */ /* 0x000fea0003800000 */
.L_x_92:
        /* <DEDUP_REMOVED lines=12> */
.L_x_95:
[----:B------:R-:W-:Y:S05]  /*4b90*/  BSYNC B1 ;  /* 0x0000000000017941 */ /* 0x000fea0003800000 */
.L_x_94:
        /* <DEDUP_REMOVED lines=12> */
.L_x_97:
[----:B------:R-:W-:Y:S05]  /*4c60*/  BSYNC B1 ;  /* 0x0000000000017941 */ /* 0x000fea0003800000 */
.L_x_96:
        /* <DEDUP_REMOVED lines=12> */
.L_x_99:
[----:B------:R-:W-:Y:S05]  /*4d30*/  BSYNC B1 ;  /* 0x0000000000017941 */ /* 0x000fea0003800000 */
.L_x_98:
[----:B-----5:R-:W-:Y:S01]  /*4d40*/  LOP3.LUT R34, R34, 0xff, RZ, 0xc0, !PT ;  /* 0x000000ff22227812 */ /* 0x020fe200078ec0ff */
[----:B------:R-:W-:Y:S01]  /*4d50*/  BSSY B1, `(.L_x_100) ;  /* 0x000000b000017945 */ /* 0x000fe20003800000 */
[----:B------:R-:W-:Y:S02]  /*4d60*/  ISETP.LT.OR P3, PT, R31, 0x39, !P2 ;  /* 0x000000391f00780c */ /* 0x000fe40005761670 */
[----:B------:R-:W-:Y:S02]  /*4d70*/  F2FP.F16.E4M3.UNPACK_B R34, R34 ;  /* 0x00000022ff22723e */ /* 0x000fe400020006ff */
[----:B0-2---:R-:W-:-:S03]  /*4d80*/  PRMT R26, RZ, 0x7610, R26 ;  /* 0x00007610ff1a7816 */ /* 0x005fc6000000001a */
[----:B------:R-:W-:-:S05]  /*4d90*/  HADD2.F32 R34, -RZ, R34.H0_H0 ;  /* 0x20000022ff227230 */ /* 0x000fca0000004100 */
[----:B------:R-:W-:-:S04]  /*4da0*/  FMUL R27, R34, R9 ;  /* 0x00000009221b7220 */ /* 0x000fc80000400000 */
[----:B------:R-:W-:-:S05]  /*4db0*/  FFMA R27, R116, R8, R27 ;  /* 0x00000008741b7223 */ /* 0x000fca000000001b */
[----:B------:R-:W-:-:S05]  /*4dc0*/  F2FP.SATFINITE.E4M3.F32.PACK_AB_MERGE_C R27, RZ, R27, RZ ;  /* 0x0000001bff1b723e */ /* 0x000fca00048070ff */
[----:B------:R0:W-:Y:S01]  /*4dd0*/  @!P1 STG.E.U8 desc[UR16][R16.64+0x39], R27 ;  /* 0x0000391b10009986 */ /* 0x0001e2000c101110 */
[----:B------:R-:W-:Y:S05]  /*4de0*/  @P3 BRA `(.L_x_101) ;  /* 0x0000000000043947 */ /* 0x000fea0003800000 */
[----:B------:R2:W5:Y:S02]  /*4df0*/  LDG.E.U8 R26, desc[UR16][R28.64+0x38] ;  /* 0x000038101c1a7981 */ /* 0x000564000c1e1100 */
.L_x_101:
[----:B------:R-:W-:Y:S05]  /*4e00*/  BSYNC B1 ;  /* 0x0000000000017941 */ /* 0x000fea0003800000 */
.L_x_100:
[----:B-----5:R-:W-:Y:S01]  /*4e10*/  LOP3.LUT R26, R26, 0xff, RZ, 0xc0, !PT ;  /* 0x000000ff1a1a7812 */ /* 0x020fe200078ec0ff */
[----:B------:R-:W-:Y:S01]  /*4e20*/  BSSY B1, `(.L_x_102) ;  /* 0x000000b000017945 */ /* 0x000fe20003800000 */
[----:B------:R-:W-:Y:S02]  /*4e30*/  ISETP.LT.OR P2, PT, R31, 0x3a, !P2 ;  /* 0x0000003a1f00780c */ /* 0x000fe40005741670 */
[----:B------:R-:W-:Y:S02]  /*4e40*/  F2FP.F16.E4M3.UNPACK_B R26, R26 ;  /* 0x0000001aff1a723e */ /* 0x000fe400020006ff */
[----:B01----:R-:W-:-:S03]  /*4e50*/  PRMT R16, RZ, 0x7610, R16 ;  /* 0x00007610ff107816 */ /* 0x003fc60000000010 */
[----:B------:R-:W-:-:S05]  /*4e60*/  HADD2.F32 R26, -RZ, R26.H0_H0 ;  /* 0x2000001aff1a7230 */ /* 0x000fca0000004100 */
[----:B------:R-:W-:-:S04]  /*4e70*/  FMUL R26, R26, R9 ;  /* 0x000000091a1a7220 */ /* 0x000fc80000400000 */
[----:B------:R-:W-:-:S05]  /*4e80*/  FFMA R26, R115, R8, R26 ;  /* 0x00000008731a7223 */ /* 0x000fca000000001a */
[----:B------:R-:W-:-:S05]  /*4e90*/  F2FP.SATFINITE.E4M3.F32.PACK_AB_MERGE_C R17, RZ, R26, RZ ;  /* 0x0000001aff11723e */ /* 0x000fca00048070ff */
[----:B------:R0:W-:Y:S01]  /*4ea0*/  @!P3 STG.E.U8 desc[UR16][R14.64+0x38], R17 ;  /* 0x000038110e00b986 */ /* 0x0001e2000c101110 */
[----:B------:R-:W-:Y:S05]  /*4eb0*/  @P2 BRA `(.L_x_103) ;  /* 0x0000000000042947 */ /* 0x000fea0003800000 */
[----:B------:R1:W5:Y:S02]  /*4ec0*/  LDG.E.U8 R16, desc[UR16][R28.64+0x39] ;  /* 0x000039101c107981 */ /* 0x000364000c1e1100 */
.L_x_103:
[----:B------:R-:W-:Y:S05]  /*4ed0*/  BSYNC B1 ;  /* 0x0000000000017941 */ /* 0x000fea0003800000 */
.L_x_102:
[----:B-----5:R-:W-:Y:S01]  /*4ee0*/  LOP3.LUT R16, R16, 0xff, RZ, 0xc0, !PT ;  /* 0x000000ff10107812 */ /* 0x020fe200078ec0ff */
[----:B------:R-:W-:Y:S01]  /*4ef0*/  BSSY B1, `(.L_x_104) ;  /* 0x0000013000017945 */ /* 0x000fe20003800000 */
[----:B-1234-:R-:W-:Y:S02]  /*4f00*/  IADD3 R29, P1, R33, 0x80, RZ ;  /* 0x00000080211d7810 */ /* 0x01efe40007f3e0ff */
[----:B------:R-:W-:-:S03]  /*4f10*/  F2FP.F16.E4M3.UNPACK_B R16, R16 ;  /* 0x00000010ff10723e */ /* 0x000fc600020006ff */
[----:B0-----:R-:W-:Y:S01]  /*4f20*/  IMAD.X R17, RZ, RZ, R25, P1 ;  /* 0x000000ffff117224 */ /* 0x001fe200008e0619 */
        /* <DEDUP_REMOVED lines=15> */
.L_x_105:
[----:B------:R-:W-:Y:S05]  /*5020*/  BSYNC B1 ;  /* 0x0000000000017941 */ /* 0x000fea0003800000 */
.L_x_104:
[----:B-----5:R-:W-:Y:S01]  /*5030*/  LOP3.LUT R26, R26, 0xff, RZ, 0xc0, !PT ;  /* 0x000000ff1a1a7812 */ /* 0x020fe200078ec0ff */
[----:B------:R-:W-:Y:S01]  /*5040*/  BSSY B1, `(.L_x_106) ;  /* 0x000000b000017945 */ /* 0x000fe20003800000 */
[----:B------:R-:W-:Y:S02]  /*5050*/  ISETP.LT.OR P3, PT, R31, 0x2, !P1 ;  /* 0x000000021f00780c */ /* 0x000fe40004f61670 */
[----:B------:R-:W-:Y:S02]  /*5060*/  F2FP.F16.E4M3.UNPACK_B R26, R26 ;  /* 0x0000001aff1a723e */ /* 0x000fe400020006ff */
[----:B0-----:R-:W-:-:S03]  /*5070*/  PRMT R14, RZ, 0x7610, R14 ;  /* 0x00007610ff0e7816 */ /* 0x001fc6000000000e */
[----:B------:R-:W-:-:S05]  /*5080*/  HADD2.F32 R26, -RZ, R26.H0_H0 ;  /* 0x2000001aff1a7230 */ /* 0x000fca0000004100 */
[----:B------:R-:W-:-:S04]  /*5090*/  FMUL R26, R26, R9 ;  /* 0x000000091a1a7220 */ /* 0x000fc80000400000 */
[----:B------:R-:W-:-:S05]  /*50a0*/  FFMA R26, R113, R8, R26 ;  /* 0x00000008711a7223 */ /* 0x000fca000000001a */
[----:B------:R-:W-:-:S05]  /*50b0*/  F2FP.SATFINITE.E4M3.F32.PACK_AB_MERGE_C R15, RZ, R26, RZ ;  /* 0x0000001aff0f723e */ /* 0x000fca00048070ff */
[----:B------:R0:W-:Y:S01]  /*50c0*/  @!P5 STG.E.U8 desc[UR16][R12.64], R15 ;  /* 0x0000000f0c00d986 */ /* 0x0001e2000c101110 */
[----:B------:R-:W-:Y:S05]  /*50d0*/  @P3 BRA `(.L_x_107) ;  /* 0x0000000000043947 */ /* 0x000fea0003800000 */
[----:B------:R2:W5:Y:S02]  /*50e0*/  LDG.E.U8 R14, desc[UR16][R16.64+0x1] ;  /* 0x00000110100e7981 */ /* 0x000564000c1e1100 */
.L_x_107:
[----:B------:R-:W-:Y:S05]  /*50f0*/  BSYNC B1 ;  /* 0x0000000000017941 */ /* 0x000fea0003800000 */
.L_x_106:
[----:B-----5:R-:W-:Y:S01]  /*5100*/  LOP3.LUT R14, R14, 0xff, RZ, 0xc0, !PT ;  /* 0x000000ff0e0e7812 */ /* 0x020fe200078ec0ff */
[----:B------:R-:W-:Y:S01]  /*5110*/  BSSY B1, `(.L_x_108) ;  /* 0x0000013000017945 */ /* 0x000fe20003800000 */
[----:B------:R-:W-:Y:S02]  /*5120*/  IADD3 R33, P2, R33, 0x88, RZ ;  /* 0x0000008821217810 */ /* 0x000fe40007f5e0ff */
[----:B------:R-:W-:-:S03]  /*5130*/  F2FP.F16.E4M3.UNPACK_B R14, R14 ;  /* 0x0000000eff0e723e */ /* 0x000fc600020006ff */
[----:B------:R-:W-:Y:S01]  /*5140*/  IMAD.X R24, RZ, RZ, R25, P2 ;  /* 0x000000ffff187224 */ /* 0x000fe200010e0619 */
[----:B------:R-:W-:Y:S01]  /*5150*/  ISETP.GE.AND P2, PT, R32, 0x89, PT ;  /* 0x000000892000780c */ /* 0x000fe20003f46270 */
[----:B------:R-:W-:Y:S02]  /*5160*/  HADD2.F32 R14, -RZ, R14.H0_H0 ;  /* 0x2000000eff0e7230 */ /* 0x000fe40000004100 */
[----:B------:R-:W-:Y:S01]  /*5170*/  IMAD R24, R24, UR6, RZ ;  /* 0x0000000618187c24 */ /* 0x000fe2000f8e02ff */
[----:B------:R-:W-:Y:S01]  /*5180*/  ISETP.LT.OR P5, PT, R31, 0x1, !P2 ;  /* 0x000000011f00780c */ /* 0x000fe200057a1670 */
[----:B------:R-:W-:-:S04]  /*5190*/  IMAD.WIDE.U32 R6, R33, UR6, R6 ;  /* 0x0000000621067c25 */ /* 0x000fc8000f8e0006 */
[----:B0-----:R-:W-:Y:S01]  /*51a0*/  FMUL R15, R14, R9 ;  /* 0x000000090e0f7220 */ /* 0x001fe20000400000 */
[----:B------:R-:W-:Y:S01]  /*51b0*/  PRMT R14, RZ, 0x7610, R14 ;  /* 0x00007610ff0e7816 */ /* 0x000fe2000000000e */
[----:B------:R-:W-:Y:S02]  /*51c0*/  IMAD R33, R33, UR7, R24 ;  /* 0x0000000721217c24 */ /* 0x000fe4000f8e0218 */
[----:B------:R-:W-:Y:S01]  /*51d0*/  FFMA R15, R112, R8, R15 ;  /* 0x00000008700f7223 */ /* 0x000fe2000000000f */
[----:B------:R-:W-:-:S04]  /*51e0*/  IADD3 R6, P6, R6, UR10, RZ ;  /* 0x0000000a06067c10 */ /* 0x000fc8000ffde0ff */
[----:B------:R-:W-:Y:S02]  /*51f0*/  F2FP.SATFINITE.E4M3.F32.PACK_AB_MERGE_C R15, RZ, R15, RZ ;  /* 0x0000000fff0f723e */ /* 0x000fe400048070ff */
[----:B------:R-:W-:-:S03]  /*5200*/  IADD3.X R7, R7, UR11, R33, P6, !PT ;  /* 0x0000000b07077c10 */ /* 0x000fc6000b7fe421 */
[----:B------:R0:W-:Y:S01]  /*5210*/  @!P3 STG.E.U8 desc[UR16][R12.64+0x1], R15 ;  /* 0x0000010f0c00b986 */ /* 0x0001e2000c101110 */
[----:B------:R-:W-:Y:S05]  /*5220*/  @P5 BRA `(.L_x_109) ;  /* 0x0000000000045947 */ /* 0x000fea0003800000 */
[----:B------:R3:W5:Y:S02]  /*5230*/  LDG.E.U8 R14, desc[UR16][R6.64] ;  /* 0x00000010060e7981 */ /* 0x000764000c1e1100 */
.L_x_109:
[----:B------:R-:W-:Y:S05]  /*5240*/  BSYNC B1 ;  /* 0x0000000000017941 */ /* 0x000fea0003800000 */
.L_x_108:
[----:B-----5:R-:W-:Y:S01]  /*5250*/  LOP3.LUT R14, R14, 0xff, RZ, 0xc0, !PT ;  /* 0x000000ff0e0e7812 */ /* 0x020fe200078ec0ff */
[----:B------:R-:W-:Y:S01]  /*5260*/  BSSY B1, `(.L_x_110) ;  /* 0x000000b000017945 */ /* 0x000fe20003800000 */
[----:B------:R-:W-:Y:S02]  /*5270*/  ISETP.LT.OR P3, PT, R31, 0x2, !P2 ;  /* 0x000000021f00780c */ /* 0x000fe40005761670 */
[----:B------:R-:W-:-:S05]  /*5280*/  F2FP.F16.E4M3.UNPACK_B R14, R14 ;  /* 0x0000000eff0e723e */ /* 0x000fca00020006ff */
[----:B------:R-:W-:-:S05]  /*5290*/  HADD2.F32 R14, -RZ, R14.H0_H0 ;  /* 0x2000000eff0e7230 */ /* 0x000fca0000004100 */
[----:B------:R-:W-:-:S04]  /*52a0*/  FMUL R14, R14, R9 ;  /* 0x000000090e0e7220 */ /* 0x000fc80000400000 */
[----:B------:R-:W-:-:S05]  /*52b0*/  FFMA R14, R111, R8, R14 ;  /* 0x000000086f0e7223 */ /* 0x000fca000000000e */
[----:B0-----:R-:W-:Y:S02]  /*52c0*/  F2FP.SATFINITE.E4M3.F32.PACK_AB_MERGE_C R15, RZ, R14, RZ ;  /* 0x0000000eff0f723e */ /* 0x001fe400048070ff */
[----:B------:R-:W-:-:S03]  /*52d0*/  PRMT R14, RZ, 0x7610, R14 ;  /* 0x00007610ff0e7816 */ /* 0x000fc6000000000e */
[----:B------:R0:W-:Y:S01]  /*52e0*/  @!P5 STG.E.U8 desc[UR16][R10.64], R15 ;  /* 0x0000000f0a00d986 */ /* 0x0001e2000c101110 */
[----:B------:R-:W-:Y:S05]  /*52f0*/  @P3 BRA `(.L_x_111) ;  /* 0x0000000000043947 */ /* 0x000fea0003800000 */
[----:B------:R4:W5:Y:S02]  /*5300*/  LDG.E.U8 R14, desc[UR16][R6.64+0x1] ;  /* 0x00000110060e7981 */ /* 0x000964000c1e1100 */
.L_x_111:
[----:B------:R-:W-:Y:S05]  /*5310*/  BSYNC B1 ;  /* 0x0000000000017941 */ /* 0x000fea0003800000 */
.L_x_110:
[----:B-----5:R-:W-:Y:S01]  /*5320*/  LOP3.LUT R14, R14, 0xff, RZ, 0xc0, !PT ;  /* 0x000000ff0e0e7812 */ /* 0x020fe200078ec0ff */
[----:B------:R-:W-:Y:S01]  /*5330*/  BSSY B1, `(.L_x_112) ;  /* 0x000000b000017945 */ /* 0x000fe20003800000 */
[----:B------:R-:W-:Y:S02]  /*5340*/  ISETP.LT.OR P5, PT, R31, 0x9, !P1 ;  /* 0x000000091f00780c */ /* 0x000fe40004fa1670 */
[----:B------:R-:W-:-:S05]  /*5350*/  F2FP.F16.E4M3.UNPACK_B R14, R14 ;  /* 0x0000000eff0e723e */ /* 0x000fca00020006ff */
[----:B------:R-:W-:-:S05]  /*5360*/  HADD2.F32 R14, -RZ, R14.H0_H0 ;  /* 0x2000000eff0e7230 */ /* 0x000fca0000004100 */
[----:B0-----:R-:W-:Y:S01]  /*5370*/  FMUL R15, R14, R9 ;  /* 0x000000090e0f7220 */ /* 0x001fe20000400000 */
[----:B------:R-:W-:-:S03]  /*5380*/  PRMT R14, RZ, 0x7610, R14 ;  /* 0x00007610ff0e7816 */ /* 0x000fc6000000000e */
[----:B------:R-:W-:-:S05]  /*5390*/  FFMA R15, R110, R8, R15 ;  /* 0x000000086e0f7223 */ /* 0x000fca000000000f */
[----:B------:R-:W-:-:S05]  /*53a0*/  F2FP.SATFINITE.E4M3.F32.PACK_AB_MERGE_C R15, RZ, R15, RZ ;  /* 0x0000000fff0f723e */ /* 0x000fca00048070ff */
[----:B------:R0:W-:Y:S01]  /*53b0*/  @!P3 STG.E.U8 desc[UR16][R10.64+0x1], R15 ;  /* 0x0000010f0a00b986 */ /* 0x0001e2000c101110 */
[----:B------:R-:W-:Y:S05]  /*53c0*/  @P5 BRA `(.L_x_113) ;  /* 0x0000000000045947 */ /* 0x000fea0003800000 */
[----:B------:R0:W5:Y:S02]  /*53d0*/  LDG.E.U8 R14, desc[UR16][R16.64+0x8] ;  /* 0x00000810100e7981 */ /* 0x000164000c1e1100 */
.L_x_113:
[----:B------:R-:W-:Y:S05]  /*53e0*/  BSYNC B1 ;  /* 0x0000000000017941 */ /* 0x000fea0003800000 */
.L_x_112:
        /* <DEDUP_REMOVED lines=12> */
.L_x_115:
[----:B------:R-:W-:Y:S05]  /*54b0*/  BSYNC B1 ;  /* 0x0000000000017941 */ /* 0x000fea0003800000 */
.L_x_114:
        /* <DEDUP_REMOVED lines=12> */
.L_x_117:
[----:B------:R-:W-:Y:S05]  /*5580*/  BSYNC B1 ;  /* 0x0000000000017941 */ /* 0x000fea0003800000 */
.L_x_116:
        /* <DEDUP_REMOVED lines=12> */
.L_x_119:
[----:B------:R-:W-:Y:S05]  /*5650*/  BSYNC B1 ;  /* 0x0000000000017941 */ /* 0x000fea0003800000 */
.L_x_118:
        /* <DEDUP_REMOVED lines=12> */
.L_x_121:
[----:B------:R-:W-:Y:S05]  /*5720*/  BSYNC B1 ;  /* 0x0000000000017941 */ /* 0x000fea0003800000 */
.L_x_120:
        /* <DEDUP_REMOVED lines=12> */
.L_x_123:
[----:B------:R-:W-:Y:S05]  /*57f0*/  BSYNC B1 ;  /* 0x0000000000017941 */ /* 0x000fea0003800000 */
.L_x_122:
        /* <DEDUP_REMOVED lines=12> */
.L_x_125:
[----:B------:R-:W-:Y:S05]  /*58c0*/  BSYNC B1 ;  /* 0x0000000000017941 */ /* 0x000fea0003800000 */
.L_x_124:
        /* <DEDUP_REMOVED lines=12> */
.L_x_127:
[----:B------:R-:W-:Y:S05]  /*5990*/  BSYNC B1 ;  /* 0x0000000000017941 */ /* 0x000fea0003800000 */
.L_x_126:
        /* <DEDUP_REMOVED lines=12> */
.L_x_129:
[----:B------:R-:W-:Y:S05]  /*5a60*/  BSYNC B1 ;  /* 0x0000000000017941 */ /* 0x000fea0003800000 */
.L_x_128:
        /* <DEDUP_REMOVED lines=12> */
.L_x_131:
[----:B------:R-:W-:Y:S05]  /*5b30*/  BSYNC B1 ;  /* 0x0000000000017941 */ /* 0x000fea0003800000 */
.L_x_130:
        /* <DEDUP_REMOVED lines=12> */
.L_x_133:
[----:B------:R-:W-:Y:S05]  /*5c00*/  BSYNC B1 ;  /* 0x0000000000017941 */ /* 0x000fea0003800000 */
.L_x_132:
        /* <DEDUP_REMOVED lines=12> */
.L_x_135:
[----:B------:R-:W-:Y:S05]  /*5cd0*/  BSYNC B1 ;  /* 0x0000000000017941 */ /* 0x000fea0003800000 */
.L_x_134:
        /* <DEDUP_REMOVED lines=12> */
.L_x_137:
[----:B------:R-:W-:Y:S05]  /*5da0*/  BSYNC B1 ;  /* 0x0000000000017941 */ /* 0x000fea0003800000 */
.L_x_136:
        /* <DEDUP_REMOVED lines=12> */
.L_x_139:
[----:B------:R-:W-:Y:S05]  /*5e70*/  BSYNC B1 ;  /* 0x0000000000017941 */ /* 0x000fea0003800000 */
.L_x_138:
        /* <DEDUP_REMOVED lines=12> */
.L_x_141:
[----:B------:R-:W-:Y:S05]  /*5f40*/  BSYNC B1 ;  /* 0x0000000000017941 */ /* 0x000fea0003800000 */
.L_x_140:
        /* <DEDUP_REMOVED lines=12> */
.L_x_143:
[----:B------:R-:W-:Y:S05]  /*6010*/  BSYNC B1 ;  /* 0x0000000000017941 */ /* 0x000fea0003800000 */
.L_x_142:
        /* <DEDUP_REMOVED lines=12> */
.L_x_145:
[----:B------:R-:W-:Y:S05]  /*60e0*/  BSYNC B1 ;  /* 0x0000000000017941 */ /* 0x000fea0003800000 */
.L_x_144:
        /* <DEDUP_REMOVED lines=12> */
.L_x_147:
[----:B------:R-:W-:Y:S05]  /*61b0*/  BSYNC B1 ;  /* 0x0000000000017941 */ /* 0x000fea0003800000 */
.L_x_146:
        /* <DEDUP_REMOVED lines=12> */
.L_x_149:
[----:B------:R-:W-:Y:S05]  /*6280*/  BSYNC B1 ;  /* 0x0000000000017941 */ /* 0x000fea0003800000 */
.L_x_148:
        /* <DEDUP_REMOVED lines=12> */
.L_x_151:
[----:B------:R-:W-:Y:S05]  /*6350*/  BSYNC B1 ;  /* 0x0000000000017941 */ /* 0x000fea0003800000 */
.L_x_150:
        /* <DEDUP_REMOVED lines=12> */
.L_x_153:
[----:B------:R-:W-:Y:S05]  /*6420*/  BSYNC B1 ;  /* 0x0000000000017941 */ /* 0x000fea0003800000 */
.L_x_152:
        /* <DEDUP_REMOVED lines=12> */
.L_x_155:
[----:B------:R-:W-:Y:S05]  /*64f0*/  BSYNC B1 ;  /* 0x0000000000017941 */ /* 0x000fea0003800000 */
.L_x_154:
        /* <DEDUP_REMOVED lines=12> */
.L_x_157:
[----:B------:R-:W-:Y:S05]  /*65c0*/  BSYNC B1 ;  /* 0x0000000000017941 */ /* 0x000fea0003800000 */
.L_x_156:
        /* <DEDUP_REMOVED lines=12> */
.L_x_159:
[----:B------:R-:W-:Y:S05]  /*6690*/  BSYNC B1 ;  /* 0x0000000000017941 */ /* 0x000fea0003800000 */
.L_x_158:
        /* <DEDUP_REMOVED lines=12> */
.L_x_161:
[----:B------:R-:W-:Y:S05]  /*6760*/  BSYNC B1 ;  /* 0x0000000000017941 */ /* 0x000fea0003800000 */
.L_x_160:
        /* <DEDUP_REMOVED lines=12> */
.L_x_163:
[----:B------:R-:W-:Y:S05]  /*6830*/  BSYNC B1 ;  /* 0x0000000000017941 */ /* 0x000fea0003800000 */
.L_x_162:
        /* <DEDUP_REMOVED lines=12> */
.L_x_165:
[----:B------:R-:W-:Y:S05]  /*6900*/  BSYNC B1 ;  /* 0x0000000000017941 */ /* 0x000fea0003800000 */
.L_x_164:
        /* <DEDUP_REMOVED lines=12> */
.L_x_167:
[----:B------:R-:W-:Y:S05]  /*69d0*/  BSYNC B1 ;  /* 0x0000000000017941 */ /* 0x000fea0003800000 */
.L_x_166:
[----:B------:R-:W-:Y:S05]  /*69e0*/  @P2 BRA `(.L_x_168) ;  /* 0x0000001000302947 */ /* 0x000fea0003800000 */
[----:B-----5:R-:W-:-:S04]  /*69f0*/  LOP3.LUT R12, R12, 0xff, RZ, 0xc0, !PT ;  /* 0x000000ff0c0c7812 */ /* 0x020fc800078ec0ff */
[----:B------:R-:W-:-:S05]  /*6a00*/  F2FP.F16.E4M3.UNPACK_B R12, R12 ;  /* 0x0000000cff0c723e */ /* 0x000fca00020006ff */
[----:B------:R-:W-:-:S05]  /*6a10*/  HADD2.F32 R12, -RZ, R12.H0_H0 ;  /* 0x2000000cff0c7230 */ /* 0x000fca0000004100 */
[----:B0--34-:R-:W-:-:S04]  /*6a20*/  FMUL R7, R12, R9 ;  /* 0x000000090c077220 */ /* 0x019fc80000400000 */
[----:B------:R-:W-:-:S05]  /*6a30*/  FFMA R7, R20, R8, R7 ;  /* 0x0000000814077223 */ /* 0x000fca0000000007 */
[----:B------:R-:W-:-:S05]  /*6a40*/  F2FP.SATFINITE.E4M3.F32.PACK_AB_MERGE_C R7, RZ, R7, RZ ;  /* 0x00000007ff07723e */ /* 0x000fca00048070ff */
[----:B------:R0:W-:Y:S01]  /*6a50*/  STG.E.U8 desc[UR16][R10.64+0x39], R7 ;  /* 0x000039070a007986 */ /* 0x0001e2000c101110 */
[----:B------:R-:W-:Y:S05]  /*6a60*/  BRA `(.L_x_168) ;  /* 0x0000001000107947 */ /* 0x000fea0003800000 */
.L_x_39:
[C---:B------:R-:W-:Y:S01]  /*6a70*/  ISETP.GE.AND P1, PT, R32.reuse, 0x1, PT ;  /* 0x000000012000780c */ /* 0x040fe20003f26270 */
[-C--:B--2---:R-:W-:Y:S01]  /*6a80*/  FMUL R145, R145, R8.reuse ;  /* 0x0000000891917220 */ /* 0x084fe20000400000 */
[----:B------:R-:W-:Y:S01]  /*6a90*/  ISETP.GE.AND P2, PT, R32, 0x9, PT ;  /* 0x000000092000780c */ /* 0x000fe20003f46270 */
[-C--:B------:R-:W-:Y:S01]  /*6aa0*/  FMUL R144, R144, R8.reuse ;  /* 0x0000000890907220 */ /* 0x080fe20000400000 */
[----:B------:R-:W-:Y:S01]  /*6ab0*/  ISETP.LT.OR P3, PT, R31, 0x1, !P1 ;  /* 0x000000011f00780c */ /* 0x000fe20004f61670 */
[-C--:B------:R-:W-:Y:S01]  /*6ac0*/  FMUL R143, R143, R8.reuse ;  /* 0x000000088f8f7220 */ /* 0x080fe20000400000 */
[C---:B------:R-:W-:Y:S01]  /*6ad0*/  ISETP.LT.OR P6, PT, R31.reuse, 0x2, !P1 ;  /* 0x000000021f00780c */ /* 0x040fe20004fc1670 */
[-C--:B------:R-:W-:Y:S01]  /*6ae0*/  FMUL R142, R142, R8.reuse ;  /* 0x000000088e8e7220 */ /* 0x080fe20000400000 */
[----:B------:R-:W-:Y:S01]  /*6af0*/  ISETP.LT.OR P5, PT, R31, 0x1, !P2 ;  /* 0x000000011f00780c */ /* 0x000fe200057a1670 */
[-C--:B------:R-:W-:Y:S01]  /*6b00*/  FMUL R141, R141, R8.reuse ;  /* 0x000000088d8d7220 */ /* 0x080fe20000400000 */
[----:B------:R-:W-:Y:S01]  /*6b10*/  F2FP.SATFINITE.E4M3.F32.PACK_AB_MERGE_C R145, RZ, R145, RZ ;  /* 0x00000091ff91723e */ /* 0x000fe200048070ff */
[----:B------:R-:W-:Y:S01]  /*6b20*/  FMUL R140, R140, R8 ;  /* 0x000000088c8c7220 */ /* 0x000fe20000400000 */
[----:B------:R-:W-:Y:S01]  /*6b30*/  F2FP.SATFINITE.E4M3.F32.PACK_AB_MERGE_C R7, RZ, R144, RZ ;  /* 0x00000090ff07723e */ /* 0x000fe200048070ff */
[-C--:B------:R-:W-:Y:S01]  /*6b40*/  FMUL R139, R139, R8.reuse ;  /* 0x000000088b8b7220 */ /* 0x080fe20000400000 */
[----:B------:R-:W-:Y:S01]  /*6b50*/  F2FP.SATFINITE.E4M3.F32.PACK_AB_MERGE_C R143, RZ, R143, RZ ;  /* 0x0000008fff8f723e */ /* 0x000fe200048070ff */
[----:B------:R-:W-:Y:S01]  /*6b60*/  FMUL R138, R138, R8 ;  /* 0x000000088a8a7220 */ /* 0x000fe20000400000 */
[----:B------:R-:W-:Y:S01]  /*6b70*/  F2FP.SATFINITE.E4M3.F32.PACK_AB_MERGE_C R25, RZ, R142, RZ ;  /* 0x0000008eff19723e */ /* 0x000fe200048070ff */
[----:B------:R-:W-:Y:S01]  /*6b80*/  @!P3 STG.E.U8 desc[UR16][R16.64], R145 ;  /* 0x000000911000b986 */ /* 0x000fe2000c101110 */
[----:B------:R-:W-:Y:S01]  /*6b90*/  ISETP.LT.OR P3, PT, R31, 0x2, !P2 ;  /* 0x000000021f00780c */ /* 0x000fe20005761670 */
[-C--:B------:R-:W-:Y:S01]  /*6ba0*/  FMUL R137, R137, R8.reuse ;  /* 0x0000000889897220 */ /* 0x080fe20000400000 */
[----:B------:R-:W-:Y:S01]  /*6bb0*/  F2FP.SATFINITE.E4M3.F32.PACK_AB_MERGE_C R141, RZ, R141, RZ ;  /* 0x0000008dff8d723e */ /* 0x000fe200048070ff */
[----:B------:R0:W-:Y:S01]  /*6bc0*/  @!P6 STG.E.U8 desc[UR16][R16.64+0x1], R7 ;  /* 0x000001071000e986 */ /* 0x0001e2000c101110 */
[C---:B------:R-:W-:Y:S01]  /*6bd0*/  ISETP.LT.OR P6, PT, R31.reuse, 0x9, !P1 ;  /* 0x000000091f00780c */ /* 0x040fe20004fc1670 */
[-C--:B------:R-:W-:Y:S01]  /*6be0*/  FMUL R136, R136, R8.reuse ;  /* 0x0000000888887220 */ /* 0x080fe20000400000 */
[----:B------:R-:W-:Y:S01]  /*6bf0*/  F2FP.SATFINITE.E4M3.F32.PACK_AB_MERGE_C R139, RZ, R139, RZ ;  /* 0x0000008bff8b723e */ /* 0x000fe200048070ff */
[----:B------:R-:W-:Y:S01]  /*6c00*/  @!P5 STG.E.U8 desc[UR16][R14.64], R143 ;  /* 0x0000008f0e00d986 */ /* 0x000fe2000c101110 */
[----:B------:R-:W-:Y:S01]  /*6c10*/  ISETP.LT.OR P5, PT, R31, 0xa, !P1 ;  /* 0x0000000a1f00780c */ /* 0x000fe20004fa1670 */
[----:B------:R-:W-:Y:S01]  /*6c20*/  FMUL R135, R135, R8 ;  /* 0x0000000887877220 */ /* 0x000fe20000400000 */
[----:B------:R-:W-:Y:S01]  /*6c30*/  F2FP.SATFINITE.E4M3.F32.PACK_AB_MERGE_C R27, RZ, R138, RZ ;  /* 0x0000008aff1b723e */ /* 0x000fe200048070ff */
[-C--:B------:R-:W-:Y:S01]  /*6c40*/  FMUL R134, R134, R8.reuse ;  /* 0x0000000886867220 */ /* 0x080fe20000400000 */
[----:B------:R-:W-:Y:S01]  /*6c50*/  F2FP.SATFINITE.E4M3.F32.PACK_AB_MERGE_C R137, RZ, R137, RZ ;  /* 0x00000089ff89723e */ /* 0x000fe200048070ff */
[----:B------:R1:W-:Y:S01]  /*6c60*/  @!P3 STG.E.U8 desc[UR16][R14.64+0x1], R25 ;  /* 0x000001190e00b986 */ /* 0x0003e2000c101110 */
[----:B------:R-:W-:Y:S01]  /*6c70*/  ISETP.LT.OR P3, PT, R31, 0x9, !P2 ;  /* 0x000000091f00780c */ /* 0x000fe20005761670 */
[----:B------:R-:W-:Y:S01]  /*6c80*/  FMUL R133, R133, R8 ;  /* 0x0000000885857220 */ /* 0x000fe20000400000 */
[----:B0-----:R-:W-:Y:S01]  /*6c90*/  F2FP.SATFINITE.E4M3.F32.PACK_AB_MERGE_C R7, RZ, R140, RZ ;  /* 0x0000008cff07723e */ /* 0x001fe200048070ff */
[----:B------:R-:W-:Y:S01]  /*6ca0*/  @!P6 STG.E.U8 desc[UR16][R16.64+0x8], R141 ;  /* 0x0000088d1000e986 */ /* 0x000fe2000c101110 */
[C---:B------:R-:W-:Y:S01]  /*6cb0*/  ISETP.LT.OR P6, PT, R31.reuse, 0xa, !P2 ;  /* 0x0000000a1f00780c */ /* 0x040fe200057c1670 */
[-C--:B------:R-:W-:Y:S01]  /*6cc0*/  FMUL R132, R132, R8.reuse ;  /* 0x0000000884847220 */ /* 0x080fe20000400000 */
[----:B------:R-:W-:Y:S01]  /*6cd0*/  F2FP.SATFINITE.E4M3.F32.PACK_AB_MERGE_C R135, RZ, R135, RZ ;  /* 0x00000087ff87723e */ /* 0x000fe200048070ff */
[----:B------:R0:W-:Y:S01]  /*6ce0*/  @!P5 STG.E.U8 desc[UR16][R16.64+0x9], R7 ;  /* 0x000009071000d986 */ /* 0x0001e2000c101110 */
[----:B------:R-:W-:Y:S01]  /*6cf0*/  ISETP.LT.OR P5, PT, R31, 0x11, !P1 ;  /* 0x000000111f00780c */ /* 0x000fe20004fa1670 */
[-C--:B------:R-:W-:Y:S01]  /*6d00*/  FMUL R131, R131, R8.reuse ;  /* 0x0000000883837220 */ /* 0x080fe20000400000 */
[----:B------:R-:W-:Y:S01]  /*6d10*/  F2FP.SATFINITE.E4M3.F32.PACK_AB_MERGE_C R133, RZ, R133, RZ ;  /* 0x00000085ff85723e */ /* 0x000fe200048070ff */
[----:B------:R-:W-:Y:S01]  /*6d20*/  FMUL R130, R130, R8 ;  /* 0x0000000882827220 */ /* 0x000fe20000400000 */
[----:B-1----:R-:W-:Y:S01]  /*6d30*/  F2FP.SATFINITE.E4M3.F32.PACK_AB_MERGE_C R25, RZ, R134, RZ ;  /* 0x00000086ff19723e */ /* 0x002fe200048070ff */
[----:B------:R-:W-:Y:S01]  /*6d40*/  @!P3 STG.E.U8 desc[UR16][R14.64+0x8], R139 ;  /* 0x0000088b0e00b986 */ /* 0x000fe2000c101110 */
[----:B------:R-:W-:Y:S01]  /*6d50*/  ISETP.LT.OR P3, PT, R31, 0x12, !P1 ;  /* 0x000000121f00780c */ /* 0x000fe20004f61670 */
[-C--:B------:R-:W-:Y:S01]  /*6d60*/  FMUL R129, R129, R8.reuse ;  /* 0x0000000881817220 */ /* 0x080fe20000400000 */
[----:B------:R-:W-:Y:S01]  /*6d70*/  F2FP.SATFINITE.E4M3.F32.PACK_AB_MERGE_C R131, RZ, R131, RZ ;  /* 0x00000083ff83723e */ /* 0x000fe200048070ff */
[----:B------:R1:W-:Y:S01]  /*6d80*/  @!P6 STG.E.U8 desc[UR16][R14.64+0x9], R27 ;  /* 0x0000091b0e00e986 */ /* 0x0003e2000c101110 */
[C---:B------:R-:W-:Y:S01]  /*6d90*/  ISETP.LT.OR P6, PT, R31.reuse, 0x11, !P2 ;  /* 0x000000111f00780c */ /* 0x040fe200057c1670 */
[----:B------:R-:W-:Y:S01]  /*6da0*/  FMUL R128, R128, R8 ;  /* 0x0000000880807220 */ /* 0x000fe20000400000 */
[----:B0-----:R-:W-:Y:S01]  /*6db0*/  F2FP.SATFINITE.E4M3.F32.PACK_AB_MERGE_C R7, RZ, R136, RZ ;  /* 0x00000088ff07723e */ /* 0x001fe200048070ff */
[----:B------:R-:W-:Y:S01]  /*6dc0*/  @!P5 STG.E.U8 desc[UR16][R16.64+0x10], R137 ;  /* 0x000010891000d986 */ /* 0x000fe2000c101110 */
[----:B------:R-:W-:Y:S01]  /*6dd0*/  ISETP.LT.OR P5, PT, R31, 0x12, !P2 ;  /* 0x000000121f00780c */ /* 0x000fe200057a1670 */
[-C--:B------:R-:W-:Y:S01]  /*6de0*/  FMUL R127, R127, R8.reuse ;  /* 0x000000087f7f7220 */ /* 0x080fe20000400000 */
[----:B------:R-:W-:Y:S01]  /*6df0*/  F2FP.SATFINITE.E4M3.F32.PACK_AB_MERGE_C R129, RZ, R129, RZ ;  /* 0x00000081ff81723e */ /* 0x000fe200048070ff */
[-C--:B------:R-:W-:Y:S01]  /*6e00*/  FMUL R126, R126, R8.reuse ;  /* 0x000000087e7e7220 */ /* 0x080fe20000400000 */
[-C--:B------:R-:W-:Y:S01]  /*6e10*/  FMUL R125, R125, R8.reuse ;  /* 0x000000087d7d7220 */ /* 0x080fe20000400000 */
[----:B------:R0:W-:Y:S01]  /*6e20*/  @!P3 STG.E.U8 desc[UR16][R16.64+0x11], R7 ;  /* 0x000011071000b986 */ /* 0x0001e2000c101110 */
[C---:B------:R-:W-:Y:S01]  /*6e30*/  ISETP.LT.OR P3, PT, R31.reuse, 0x19, !P1 ;  /* 0x000000191f00780c */ /* 0x040fe20004f61670 */
[----:B------:R-:W-:Y:S01]  /*6e40*/  FMUL R124, R124, R8 ;  /* 0x000000087c7c7220 */ /* 0x000fe20000400000 */
[----:B-1----:R-:W-:Y:S01]  /*6e50*/  F2FP.SATFINITE.E4M3.F32.PACK_AB_MERGE_C R27, RZ, R132, RZ ;  /* 0x00000084ff1b723e */ /* 0x002fe200048070ff */
[----:B------:R-:W-:Y:S01]  /*6e60*/  @!P6 STG.E.U8 desc[UR16][R14.64+0x10], R135 ;  /* 0x000010870e00e986 */ /* 0x000fe2000c101110 */
[----:B------:R-:W-:Y:S01]  /*6e70*/  ISETP.LT.OR P6, PT, R31, 0x1a, !P1 ;  /* 0x0000001a1f00780c */ /* 0x000fe20004fc1670 */
[-C--:B------:R-:W-:Y:S01]  /*6e80*/  FMUL R123, R123, R8.reuse ;  /* 0x000000087b7b7220 */ /* 0x080fe20000400000 */
[----:B------:R-:W-:Y:S01]  /*6e90*/  F2FP.SATFINITE.E4M3.F32.PACK_AB_MERGE_C R127, RZ, R127, RZ ;  /* 0x0000007fff7f723e */ /* 0x000fe200048070ff */
[----:B------:R1:W-:Y:S01]  /*6ea0*/  @!P5 STG.E.U8 desc[UR16][R14.64+0x11], R25 ;  /* 0x000011190e00d986 */ /* 0x0003e2000c101110 */
[----:B------:R-:W-:Y:S01]  /*6eb0*/  ISETP.LT.OR P5, PT, R31, 0x19, !P2 ;  /* 0x000000191f00780c */ /* 0x000fe200057a1670 */
[-C--:B------:R-:W-:Y:S01]  /*6ec0*/  FMUL R122, R122, R8.reuse ;  /* 0x000000087a7a7220 */ /* 0x080fe20000400000 */
[----:B------:R-:W-:Y:S01]  /*6ed0*/  F2FP.SATFINITE.E4M3.F32.PACK_AB_MERGE_C R125, RZ, R125, RZ ;  /* 0x0000007dff7d723e */ /* 0x000fe200048070ff */
        /* <DEDUP_REMOVED lines=8> */
[----:B------:R-:W-:Y:S01]  /*6f60*/  FMUL R119, R119, R8 ;  /* 0x0000000877777220 */ /* 0x000fe20000400000 */
[----:B-1----:R-:W-:Y:S01]  /*6f70*/  F2FP.SATFINITE.E4M3.F32.PACK_AB_MERGE_C R25, RZ, R128, RZ ;  /* 0x00000080ff19723e */ /* 0x002fe200048070ff */
[----:B------:R-:W-:Y:S01]  /*6f80*/  @!P5 STG.E.U8 desc[UR16][R14.64+0x18], R131 ;  /* 0x000018830e00d986 */ /* 0x000fe2000c101110 */
[----:B------:R-:W-:Y:S01]  /*6f90*/  ISETP.LT.OR P5, PT, R31, 0x22, !P1 ;  /* 0x000000221f00780c */ /* 0x000fe20004fa1670 */
[-C--:B------:R-:W-:Y:S01]  /*6fa0*/  FMUL R118, R118, R8.reuse ;  /* 0x0000000876767220 */ /* 0x080fe20000400000 */
[----:B------:R-:W-:Y:S01]  /*6fb0*/  F2FP.SATFINITE.E4M3.F32.PACK_AB_MERGE_C R121, RZ, R121, RZ ;  /* 0x00000079ff79723e */ /* 0x000fe200048070ff */
[-C--:B------:R-:W-:Y:S01]  /*6fc0*/  FMUL R117, R117, R8.reuse ;  /* 0x0000000875757220 */ /* 0x080fe20000400000 */
[----:B------:R-:W-:Y:S01]  /*6fd0*/  F2FP.SATFINITE.E4M3.F32.PACK_AB_MERGE_C R119, RZ, R119, RZ ;  /* 0x00000077ff77723e */ /* 0x000fe200048070ff */
[----:B------:R1:W-:Y:S01]  /*6fe0*/  @!P3 STG.E.U8 desc[UR16][R14.64+0x19], R7 ;  /* 0x000019070e00b986 */ /* 0x0003e2000c101110 */
[C---:B------:R-:W-:Y:S01]  /*6ff0*/  ISETP.LT.OR P3, PT, R31.reuse, 0x21, !P2 ;  /* 0x000000211f00780c */ /* 0x040fe20005761670 */
        /* <DEDUP_REMOVED lines=9> */
[----:B------:R-:W-:Y:S01]  /*7090*/  FMUL R113, R113, R8 ;  /* 0x0000000871717220 */ /* 0x000fe20000400000 */
[----:B-1----:R-:W-:Y:S01]  /*70a0*/  F2FP.SATFINITE.E4M3.F32.PACK_AB_MERGE_C R7, RZ, R124, RZ ;  /* 0x0000007cff07723e */ /* 0x002fe200048070ff */
[-C--:B------:R-:W-:Y:S01]  /*70b0*/  FMUL R112, R112, R8.reuse ;  /* 0x0000000870707220 */ /* 0x080fe20000400000 */
        /* <DEDUP_REMOVED lines=29> */
[----:B------:R-:W-:Y:S01]  /*7290*/  ISETP.LT.OR P3, PT, R31, 0x32, !P2 ;  /* 0x000000321f00780c */ /* 0x000fe20005761670 */
[-C--:B------:R-:W-:Y:S01]  /*72a0*/  FMUL R103, R103, R8.reuse ;  /* 0x0000000867677220 */ /* 0x080fe20000400000 */
[----:B------:R-:W-:Y:S01]  /*72b0*/  F2FP.SATFINITE.E4M3.F32.PACK_AB_MERGE_C R105, RZ, R105, RZ ;  /* 0x00000069ff69723e */ /* 0x000fe200048070ff */
[----:B------:R0:W-:Y:S01]  /*72c0*/  @!P6 STG.E.U8 desc[UR16][R16.64+0x31], R27 ;  /* 0x0000311b1000e986 */ /* 0x0001e2000c101110 */
[C---:B------:R-:W-:Y:S01]  /*72d0*/  ISETP.LT.OR P6, PT, R31.reuse, 0x39, !P1 ;  /* 0x000000391f00780c */ /* 0x040fe20004fc1670 */
[-C--:B------:R-:W-:Y:S01]  /*72e0*/  FMUL R102, R102, R8.reuse ;  /* 0x0000000866667220 */ /* 0x080fe20000400000 */
[C---:B------:R-:W-:Y:S01]  /*72f0*/  ISETP.LT.OR P1, PT, R31.reuse, 0x3a, !P1 ;  /* 0x0000003a1f00780c */ /* 0x040fe20004f21670 */
[----:B------:R-:W-:Y:S01]  /*7300*/  @!P5 STG.E.U8 desc[UR16][R14.64+0x30], R119 ;  /* 0x000030770e00d986 */ /* 0x000fe2000c101110 */
[C---:B------:R-:W-:Y:S01]  /*7310*/  ISETP.LT.OR P5, PT, R31.reuse, 0x39, !P2 ;  /* 0x000000391f00780c */ /* 0x040fe200057a1670 */
[-C--:B------:R-:W-:Y:S01]  /*7320*/  FMUL R100, R100, R8.reuse ;  /* 0x0000000864647220 */ /* 0x080fe20000400000 */
[----:B------:R-:W-:Y:S01]  /*7330*/  ISETP.LT.OR P2, PT, R31, 0x3a, !P2 ;  /* 0x0000003a1f00780c */ /* 0x000fe20005741670 */
[----:B------:R-:W-:Y:S01]  /*7340*/  FMUL R101, R101, R8 ;  /* 0x0000000865657220 */ /* 0x000fe20000400000 */
[----:B-1----:R-:W-:Y:S01]  /*7350*/  F2FP.SATFINITE.E4M3.F32.PACK_AB_MERGE_C R25, RZ, R116, RZ ;  /* 0x00000074ff19723e */ /* 0x002fe200048070ff */
[----:B------:R1:W-:Y:S01]  /*7360*/  @!P3 STG.E.U8 desc[UR16][R14.64+0x31], R7 ;  /* 0x000031070e00b986 */ /* 0x0003e2000c101110 */
[C---:B------:R-:W-:Y:S01]  /*7370*/  ISETP.GE.AND P3, PT, R32.reuse, 0x89, PT ;  /* 0x000000892000780c */ /* 0x040fe20003f66270 */
[----:B------:R-:W-:Y:S01]  /*7380*/  FMUL R99, R99, R8 ;  /* 0x0000000863637220 */ /* 0x000fe20000400000 */
[----:B0-----:R-:W-:Y:S01]  /*7390*/  F2FP.SATFINITE.E4M3.F32.PACK_AB_MERGE_C R27, RZ, R114, RZ ;  /* 0x00000072ff1b723e */ /* 0x001fe200048070ff */
[----:B------:R-:W-:Y:S01]  /*73a0*/  @!P6 STG.E.U8 desc[UR16][R16.64+0x38], R117 ;  /* 0x000038751000e986 */ /* 0x000fe2000c101110 */
[----:B------:R-:W-:Y:S01]  /*73b0*/  ISETP.GE.AND P6, PT, R32, 0x81, PT ;  /* 0x000000812000780c */ /* 0x000fe20003fc6270 */
[-C--:B------:R-:W-:Y:S01]  /*73c0*/  FMUL R98, R98, R8.reuse ;  /* 0x0000000862627220 */ /* 0x080fe20000400000 */
[----:B------:R-:W-:Y:S01]  /*73d0*/  F2FP.SATFINITE.E4M3.F32.PACK_AB_MERGE_C R103, RZ, R103, RZ ;  /* 0x00000067ff67723e */ /* 0x000fe200048070ff */
[----:B------:R0:W-:Y:S01]  /*73e0*/  @!P1 STG.E.U8 desc[UR16][R16.64+0x39], R25 ;  /* 0x0000391910009986 */ /* 0x0001e2000c101110 */
[----:B------:R-:W-:Y:S01]  /*73f0*/  ISETP.LT.OR P1, PT, R31, 0x1, !P6 ;  /* 0x000000011f00780c */ /* 0x000fe20007721670 */
[-C--:B------:R-:W-:Y:S01]  /*7400*/  FMUL R97, R97, R8.reuse ;  /* 0x0000000861617220 */ /* 0x080fe20000400000 */
[----:B------:R-:W-:Y:S01]  /*7410*/  F2FP.SATFINITE.E4M3.F32.PACK_AB_MERGE_C R101, RZ, R101, RZ ;  /* 0x00000065ff65723e */ /* 0x000fe200048070ff */
[----:B------:R-:W-:Y:S01]  /*7420*/  @!P2 STG.E.U8 desc[UR16][R14.64+0x39], R27 ;  /* 0x0000391b0e00a986 */ /* 0x000fe2000c101110 */
[C---:B------:R-:W-:Y:S01]  /*7430*/  ISETP.LT.OR P2, PT, R31.reuse, 0x2, !P6 ;  /* 0x000000021f00780c */ /* 0x040fe20007741670 */
[----:B------:R-:W-:Y:S01]  /*7440*/  FMUL R96, R96, R8 ;  /* 0x0000000860607220 */ /* 0x000fe20000400000 */
[----:B-1----:R-:W-:Y:S01]  /*7450*/  F2FP.SATFINITE.E4M3.F32.PACK_AB_MERGE_C R7, RZ, R112, RZ ;  /* 0x00000070ff07723e */ /* 0x002fe200048070ff */
        /* <DEDUP_REMOVED lines=45> */
[----:B------:R-:W-:Y:S01]  /*7730*/  FMUL R20, R20, R8 ;  /* 0x0000000814147220 */ /* 0x000fe20000400000 */
[----:B------:R-:W-:-:S03]  /*7740*/  F2FP.SATFINITE.E4M3.F32.PACK_AB_MERGE_C R19, RZ, R19, RZ ;  /* 0x00000013ff13723e */ /* 0x000fc600048070ff */
[----:B------:R-:W-:Y:S02]  /*7750*/  F2FP.SATFINITE.E4M3.F32.PACK_AB_MERGE_C R21, RZ, R21, RZ ;  /* 0x00000015ff15723e */ /* 0x000fe400048070ff */
[----:B-1----:R-:W-:Y:S01]  /*7760*/  F2FP.SATFINITE.E4M3.F32.PACK_AB_MERGE_C R7, RZ, R100, RZ ;  /* 0x00000064ff07723e */ /* 0x002fe200048070ff */
[----:B------:R0:W-:Y:S01]  /*7770*/  @!P2 STG.E.U8 desc[UR16][R12.64+0x11], R15 ;  /* 0x0000110f0c00a986 */ /* 0x0001e2000c101110 */
[----:B------:R-:W-:-:S03]  /*7780*/  ISETP.LT.OR P2, PT, R31, 0x1a, !P6 ;  /* 0x0000001a1f00780c */ /* 0x000fc60007741670 */
[----:B------:R-:W-:Y:S01]  /*7790*/  @!P1 STG.E.U8 desc[UR16][R10.64+0x10], R103 ;  /* 0x000010670a009986 */ /* 0x000fe2000c101110 */
[----:B------:R-:W-:-:S03]  /*77a0*/  ISETP.LT.OR P1, PT, R31, 0x19, !P6 ;  /* 0x000000191f00780c */ /* 0x000fc60007721670 */
[----:B------:R1:W-:Y:S01]  /*77b0*/  @!P5 STG.E.U8 desc[UR16][R10.64+0x11], R17 ;  /* 0x000011110a00d986 */ /* 0x0003e2000c101110 */
[----:B------:R-:W-:Y:S02]  /*77c0*/  ISETP.LT.OR P5, PT, R31, 0x19, !P3 ;  /* 0x000000191f00780c */ /* 0x000fe40005fa1670 */
[----:B0-----:R-:W-:-:S03]  /*77d0*/  F2FP.SATFINITE.E4M3.F32.PACK_AB_MERGE_C R15, RZ, R98, RZ ;  /* 0x00000062ff0f723e */ /* 0x001fc600048070ff */
[----:B------:R0:W-:Y:S01]  /*77e0*/  @!P2 STG.E.U8 desc[UR16][R12.64+0x19], R7 ;  /* 0x000019070c00a986 */ /* 0x0001e2000c101110 */
[----:B------:R-:W-:-:S03]  /*77f0*/  ISETP.LT.OR P2, PT, R31, 0x1a, !P3 ;  /* 0x0000001a1f00780c */ /* 0x000fc60005f41670 */
[----:B------:R-:W-:Y:S01]  /*7800*/  @!P1 STG.E.U8 desc[UR16][R12.64+0x18], R101 ;  /* 0x000018650c009986 */ /* 0x000fe2000c101110 */
[C---:B------:R-:W-:Y:S02]  /*7810*/  ISETP.LT.OR P1, PT, R31.reuse, 0x21, !P6 ;  /* 0x000000211f00780c */ /* 0x040fe40007721670 */
[----:B-1----:R-:W-:Y:S01]  /*7820*/  F2FP.SATFINITE.E4M3.F32.PACK_AB_MERGE_C R17, RZ, R96, RZ ;  /* 0x00000060ff11723e */ /* 0x002fe200048070ff */
[----:B------:R-:W-:Y:S01]  /*7830*/  @!P5 STG.E.U8 desc[UR16][R10.64+0x18], R99 ;  /* 0x000018630a00d986 */ /* 0x000fe2000c101110 */
[----:B------:R-:W-:Y:S02]  /*7840*/  ISETP.LT.OR P5, PT, R31, 0x22, !P6 ;  /* 0x000000221f00780c */ /* 0x000fe400077a1670 */
[----:B0-----:R-:W-:-:S03]  /*7850*/  F2FP.SATFINITE.E4M3.F32.PACK_AB_MERGE_C R7, RZ, R94, RZ ;  /* 0x0000005eff07723e */ /* 0x001fc600048070ff */
        /* <DEDUP_REMOVED lines=21> */
[----:B0-----:R-:W-:-:S07]  /*79b0*/  F2FP.SATFINITE.E4M3.F32.PACK_AB_MERGE_C R15, RZ, R18, RZ ;  /* 0x00000012ff0f723e */ /* 0x001fce00048070ff */
[----:B------:R-:W-:Y:S01]  /*79c0*/  @!P1 STG.E.U8 desc[UR16][R12.64+0x30], R89 ;  /* 0x000030590c009986 */ /* 0x000fe2000c101110 */
[C---:B------:R-:W-:Y:S02]  /*79d0*/  ISETP.LT.OR P1, PT, R31.reuse, 0x39, !P6 ;  /* 0x000000391f00780c */ /* 0x040fe40007721670 */
[C---:B------:R-:W-:Y:S01]  /*79e0*/  ISETP.LT.OR P6, PT, R31.reuse, 0x3a, !P6 ;  /* 0x0000003a1f00780c */ /* 0x040fe200077c1670 */
[----:B------:R0:W-:Y:S01]  /*79f0*/  @!P5 STG.E.U8 desc[UR16][R12.64+0x31], R7 ;  /* 0x000031070c00d986 */ /* 0x0001e2000c101110 */
[C---:B------:R-:W-:Y:S02]  /*7a00*/  ISETP.LT.OR P5, PT, R31.reuse, 0x32, !P3 ;  /* 0x000000321f00780c */ /* 0x040fe40005fa1670 */
[----:B-1----:R-:W-:Y:S01]  /*7a10*/  F2FP.SATFINITE.E4M3.F32.PACK_AB_MERGE_C R17, RZ, R20, RZ ;  /* 0x00000014ff11723e */ /* 0x002fe200048070ff */
[----:B------:R1:W-:Y:S01]  /*7a20*/  @!P2 STG.E.U8 desc[UR16][R10.64+0x30], R23 ;  /* 0x000030170a00a986 */ /* 0x0003e2000c101110 */
[C---:B------:R-:W-:Y:S02]  /*7a30*/  ISETP.LT.OR P2, PT, R31.reuse, 0x39, !P3 ;  /* 0x000000391f00780c */ /* 0x040fe40005f41670 */
[----:B------:R-:W-:-:S02]  /*7a40*/  ISETP.LT.OR P3, PT, R31, 0x3a, !P3 ;  /* 0x0000003a1f00780c */ /* 0x000fc40005f61670 */
[----:B0-----:R-:W-:-:S05]  /*7a50*/  F2FP.SATFINITE.E4M3.F32.PACK_AB_MERGE_C R7, RZ, R22, RZ ;  /* 0x00000016ff07723e */ /* 0x001fca00048070ff */
[----:B------:R1:W-:Y:S04]  /*7a60*/  @!P5 STG.E.U8 desc[UR16][R10.64+0x31], R7 ;  /* 0x000031070a00d986 */ /* 0x0003e8000c101110 */
[----:B------:R1:W-:Y:S04]  /*7a70*/  @!P1 STG.E.U8 desc[UR16][R12.64+0x38], R19 ;  /* 0x000038130c009986 */ /* 0x0003e8000c101110 */
[----:B------:R1:W-:Y:S04]  /*7a80*/  @!P6 STG.E.U8 desc[UR16][R12.64+0x39], R15 ;  /* 0x0000390f0c00e986 */ /* 0x0003e8000c101110 */
[----:B------:R1:W-:Y:S04]  /*7a90*/  @!P2 STG.E.U8 desc[UR16][R10.64+0x38], R21 ;  /* 0x000038150a00a986 */ /* 0x0003e8000c101110 */
[----:B------:R1:W-:Y:S02]  /*7aa0*/  @!P3 STG.E.U8 desc[UR16][R10.64+0x39], R17 ;  /* 0x000039110a00b986 */ /* 0x0003e4000c101110 */
.L_x_168:
[----:B------:R-:W-:Y:S05]  /*7ab0*/  BSYNC B0 ;  /* 0x0000000000007941 */ /* 0x000fea0003800000 */
.L_x_38:
[----:B------:R-:W-:Y:S01]  /*7ac0*/  ULDC UR6, c[0x0][0xc] ;  /* 0x0000030000067ab9 */ /* 0x000fe20000000800 */
[----:B------:R-:W-:Y:S01]  /*7ad0*/  ULDC UR7, c[0x0][0x10] ;  /* 0x0000040000077ab9 */ /* 0x000fe20000000800 */
[----:B01-34-:R-:W0:Y:S01]  /*7ae0*/  LDC R7, c[0x0][0x14] ;  /* 0x00000500ff077b82 */ /* 0x01be220000000800 */
[----:B------:R-:W-:Y:S01]  /*7af0*/  UIMAD.WIDE.U32 UR6, UR6, UR7, URZ ;  /* 0x00000007060672a5 */ /* 0x000fe2000f8e003f */
[----:B------:R-:W-:Y:S02]  /*7b00*/  IMAD.MOV.U32 R10, RZ, RZ, -0x1 ;  /* 0xffffffffff0a7424 */ /* 0x000fe400078e00ff */
[----:B------:R-:W-:-:S03]  /*7b10*/  IMAD.MOV.U32 R6, RZ, RZ, -0x1 ;  /* 0xffffffffff067424 */ /* 0x000fc600078e00ff */
[----:B0-----:R-:W-:-:S04]  /*7b20*/  IMAD.WIDE.U32 R2, R7, UR6, R2 ;  /* 0x0000000607027c25 */ /* 0x001fc8000f8e0002 */
[----:B------:R-:W-:Y:S01]  /*7b30*/  IMAD R7, R7, UR7, RZ ;  /* 0x0000000707077c24 */ /* 0x000fe2000f8e02ff */
[----:B------:R-:W-:Y:S02]  /*7b40*/  ULDC.64 UR6, c[0x0][0x650] ;  /* 0x0001940000067ab9 */ /* 0x000fe40000000a00 */
[----:B------:R-:W-:Y:S01]  /*7b50*/  ISETP.GE.U32.AND P1, PT, R2, UR6, PT ;  /* 0x0000000602007c0c */ /* 0x000fe2000bf26070 */
[--C-:B------:R-:W-:Y:S01]  /*7b60*/  IMAD.IADD R3, R3, 0x1, R7.reuse ;  /* 0x0000000103037824 */ /* 0x100fe200078e0207 */
[----:B------:R-:W-:-:S04]  /*7b70*/  PRMT R7, RZ, 0x7610, R7 ;  /* 0x00007610ff077816 */ /* 0x000fc80000000007 */
[----:B------:R-:W-:-:S13]  /*7b80*/  ISETP.GE.U32.AND.EX P1, PT, R3, UR7, PT, P1 ;  /* 0x0000000703007c0c */ /* 0x000fda000bf26110 */
[----:B------:R-:W-:Y:S05]  /*7b90*/  @P1 BRA `(.L_x_169) ;  /* 0x0000000400601947 */ /* 0x000fea0003800000 */
[----:B------:R-:W0:Y:S01]  /*7ba0*/  S2R R20, SR_CTAID.X ;  /* 0x0000000000147919 */ /* 0x000e220000002500 */
[----:B------:R-:W1:Y:S01]  /*7bb0*/  LDC.64 R14, c[0x0][0x628] ;  /* 0x00018a00ff0e7b82 */ /* 0x000e620000000a00 */
[----:B------:R-:W-:Y:S01]  /*7bc0*/  ULDC UR6, c[0x0][0x150] ;  /* 0x0000540000067ab9 */ /* 0x000fe20000000800 */
[----:B-----5:R-:W-:Y:S01]  /*7bd0*/  IMAD.MOV.U32 R12, RZ, RZ, R2 ;  /* 0x000000ffff0c7224 */ /* 0x020fe200078e0002 */
[----:B------:R-:W3:Y:S01]  /*7be0*/  S2R R22, SR_CTAID.Y ;  /* 0x0000000000167919 */ /* 0x000ee20000002600 */
[----:B------:R-:W-:-:S04]  /*7bf0*/  IMAD.MOV.U32 R13, RZ, RZ, R3 ;  /* 0x000000ffff0d7224 */ /* 0x000fc800078e0003 */
[----:B------:R-:W4:Y:S08]  /*7c00*/  LDC R23, c[0x0][0x144] ;  /* 0x00005100ff177b82 */ /* 0x000f300000000800 */
[----:B--2---:R-:W2:Y:S08]  /*7c10*/  LDC R16, c[0x0][0x630] ;  /* 0x00018c00ff107b82 */ /* 0x004eb00000000800 */
[----:B------:R-:W2:Y:S01]  /*7c20*/  LDC.64 R18, c[0x0][0x620] ;  /* 0x00018800ff127b82 */ /* 0x000ea20000000a00 */
[----:B-1----:R-:W-:-:S04]  /*7c30*/  ISETP.NE.U32.AND P1, PT, R14, RZ, PT ;  /* 0x000000ff0e00720c */ /* 0x002fc80003f25070 */
[----:B------:R-:W-:Y:S02]  /*7c40*/  ISETP.NE.AND.EX P1, PT, R15, RZ, PT, P1 ;  /* 0x000000ff0f00720c */ /* 0x000fe40003f25310 */
[----:B0-----:R-:W-:-:S05]  /*7c50*/  I2FP.F32.U32 R6, R20 ;  /* 0x0000001400067245 */ /* 0x001fca0000201000 */
[----:B------:R-:W-:-:S04]  /*7c60*/  FMUL R6, R6, UR6 ;  /* 0x0000000606067c20 */ /* 0x000fc80008400000 */
[----:B------:R0:W1:Y:S02]  /*7c70*/  F2I.U32.TRUNC.NTZ R21, R6 ;  /* 0x0000000600157305 */ /* 0x000064000020f000 */
[----:B---34-:R-:W-:Y:S05]  /*7c80*/  @!P1 BRA `(.L_x_170) ;  /* 0x0000000000289947 */ /* 0x018fea0003800000 */
[----:B------:R-:W3:Y:S02]  /*7c90*/  LDC R7, c[0x0][0x634] ;  /* 0x00018d00ff077b82 */ /* 0x000ee40000000800 */
[----:B---3--:R-:W-:-:S05]  /*7ca0*/  IADD3 R13, P1, R2, R7, RZ ;  /* 0x00000007020d7210 */ /* 0x008fca0007f3e0ff */
[----:B------:R-:W-:-:S04]  /*7cb0*/  IMAD.X R17, RZ, RZ, R3, P1 ;  /* 0x000000ffff117224 */ /* 0x000fc800008e0603 */
[----:B0-----:R-:W-:-:S04]  /*7cc0*/  IMAD.WIDE.U32 R6, R17, R14, RZ ;  /* 0x0000000e11067225 */ /* 0x001fc800078e00ff */
[----:B------:R-:W-:-:S04]  /*7cd0*/  IMAD.WIDE.U32 R10, P1, R13, R15, R6 ;  /* 0x0000000f0d0a7225 */ /* 0x000fc80007820006 */
[----:B------:R-:W-:-:S04]  /*7ce0*/  IMAD.WIDE.U32 R6, R13, R14, RZ ;  /* 0x0000000e0d067225 */ /* 0x000fc800078e00ff */
[----:B------:R-:W-:Y:S01]  /*7cf0*/  IMAD.X R13, RZ, RZ, RZ, P1 ;  /* 0x000000ffff0d7224 */ /* 0x000fe200008e06ff */
[----:B------:R-:W-:Y:S01]  /*7d00*/  IADD3 RZ, P1, R7, R10, RZ ;  /* 0x0000000a07ff7210 */ /* 0x000fe20007f3e0ff */
[----:B------:R-:W-:-:S04]  /*7d10*/  IMAD.MOV.U32 R12, RZ, RZ, R11 ;  /* 0x000000ffff0c7224 */ /* 0x000fc800078e000b */
[----:B------:R-:W-:-:S08]  /*7d20*/  IMAD.WIDE.U32.X R12, R17, R15, R12, P1 ;  /* 0x0000000f110c7225 */ /* 0x000fd000008e040c */
.L_x_170:
[----:B------:R-:W3:Y:S01]  /*7d30*/  LDC.64 R28, c[0x0][0x640] ;  /* 0x00019000ff1c7b82 */ /* 0x000ee20000000a00 */
[-C--:B--2---:R-:W-:Y:S01]  /*7d40*/  SHF.R.U64 R17, R12, R16.reuse, R13 ;  /* 0x000000100c117219 */ /* 0x084fe2000000120d */
[----:B-1----:R-:W-:Y:S01]  /*7d50*/  IMAD.MOV R21, RZ, RZ, -R21 ;  /* 0x000000ffff157224 */ /* 0x002fe200078e0a15 */
[----:B0-----:R-:W-:Y:S01]  /*7d60*/  SHF.R.U32.HI R6, RZ, R16, R13 ;  /* 0x00000010ff067219 */ /* 0x001fe2000001160d */
[----:B------:R-:W-:Y:S01]  /*7d70*/  ULDC UR6, c[0x0][0x154] ;  /* 0x0000550000067ab9 */ /* 0x000fe20000000800 */
[----:B------:R-:W-:Y:S01]  /*7d80*/  IADD3 R11, P1, RZ, -R17, RZ ;  /* 0x80000011ff0b7210 */ /* 0x000fe20007f3e0ff */
[----:B------:R-:W-:Y:S02]  /*7d90*/  IMAD R23, R23, R21, R20 ;  /* 0x0000001517177224 */ /* 0x000fe400078e0214 */
[----:B------:R-:W0:Y:S01]  /*7da0*/  LDC R12, c[0x0][0x618] ;  /* 0x00018600ff0c7b82 */ /* 0x000e220000000800 */
[----:B------:R-:W-:Y:S02]  /*7db0*/  IMAD.MOV.U32 R13, RZ, RZ, 0x1 ;  /* 0x00000001ff0d7424 */ /* 0x000fe400078e00ff */
[----:B------:R-:W-:-:S04]  /*7dc0*/  IMAD.X R7, RZ, RZ, ~R6, P1 ;  /* 0x000000ffff077224 */ /* 0x000fc800008e0e06 */
[-C--:B------:R-:W-:Y:S01]  /*7dd0*/  IMAD R10, R7, R18.reuse, RZ ;  /* 0x00000012070a7224 */ /* 0x080fe200078e02ff */
[----:B------:R-:W1:Y:S01]  /*7de0*/  LDC R24, c[0x0][0x608] ;  /* 0x00018200ff187b82 */ /* 0x000e620000000800 */
[----:B------:R-:W-:-:S04]  /*7df0*/  IMAD.WIDE.U32 R6, R11, R18, R2 ;  /* 0x000000120b067225 */ /* 0x000fc800078e0002 */
[----:B------:R-:W-:Y:S01]  /*7e00*/  IMAD R11, R11, R19, R10 ;  /* 0x000000130b0b7224 */ /* 0x000fe200078e020a */
[----:B------:R-:W-:Y:S02]  /*7e10*/  I2FP.F32.U32 R10, R22 ;  /* 0x00000016000a7245 */ /* 0x000fe40000201000 */
[----:B------:R-:W2:Y:S01]  /*7e20*/  LDC R26, c[0x0][0x658] ;  /* 0x00019600ff1a7b82 */ /* 0x000ea20000000800 */
[----:B------:R-:W-:Y:S01]  /*7e30*/  IMAD.IADD R7, R7, 0x1, R11 ;  /* 0x0000000107077824 */ /* 0x000fe200078e020b */
[----:B---3--:R-:W-:Y:S01]  /*7e40*/  ISETP.NE.U32.AND P1, PT, R28, RZ, PT ;  /* 0x000000ff1c00720c */ /* 0x008fe20003f25070 */
[----:B------:R-:W-:Y:S01]  /*7e50*/  FMUL R10, R10, UR6 ;  /* 0x000000060a0a7c20 */ /* 0x000fe20008400000 */
[----:B------:R-:W-:Y:S02]  /*7e60*/  IMAD.MOV.U32 R11, RZ, RZ, -0x1 ;  /* 0xffffffffff0b7424 */ /* 0x000fe400078e00ff */
[----:B------:R-:W-:Y:S01]  /*7e70*/  ISETP.NE.AND.EX P1, PT, R29, RZ, PT, P1 ;  /* 0x000000ff1d00720c */ /* 0x000fe20003f25310 */
[----:B------:R3:W4:Y:S01]  /*7e80*/  F2I.U32.TRUNC.NTZ R19, R10 ;  /* 0x0000000a00137305 */ /* 0x000722000020f000 */
[----:B------:R-:W3:Y:S01]  /*7e90*/  LDC R21, c[0x0][0x148] ;  /* 0x00005200ff157b82 */ /* 0x000ee20000000800 */
[----:B0-----:R-:W-:-:S02]  /*7ea0*/  SHF.R.U64 R16, R6, R12, R7 ;  /* 0x0000000c06107219 */ /* 0x001fc40000001207 */
[----:B------:R-:W-:-:S05]  /*7eb0*/  SHF.R.U32.HI R7, RZ, R12, R7 ;  /* 0x0000000cff077219 */ /* 0x000fca0000011607 */
[----:B------:R-:W0:Y:S01]  /*7ec0*/  LDC R20, c[0x0][0x600] ;  /* 0x00018000ff147b82 */ /* 0x000e220000000800 */
[-CC-:B-1----:R-:W-:Y:S02]  /*7ed0*/  SHF.R.U64 R14, R16, R24.reuse, R7.reuse ;  /* 0x00000018100e7219 */ /* 0x182fe40000001207 */
[----:B------:R-:W-:-:S05]  /*7ee0*/  SHF.R.U32.HI R7, RZ, R24, R7 ;  /* 0x00000018ff077219 */ /* 0x000fca0000011607 */
[----:B------:R-:W1:Y:S01]  /*7ef0*/  LDC R27, c[0x0][0x648] ;  /* 0x00019200ff1b7b82 */ /* 0x000e620000000800 */
[-CC-:B--2---:R-:W-:Y:S02]  /*7f00*/  SHF.R.U64 R18, R14, R26.reuse, R7.reuse ;  /* 0x0000001a0e127219 */ /* 0x184fe40000001207 */
[-C--:B------:R-:W-:Y:S02]  /*7f10*/  SHF.L.U32 R11, R11, R26.reuse, RZ ;  /* 0x0000001a0b0b7219 */ /* 0x080fe400000006ff */
[-C--:B------:R-:W-:Y:S01]  /*7f20*/  SHF.R.U32.HI R7, RZ, R26.reuse, R7 ;  /* 0x0000001aff077219 */ /* 0x080fe20000011607 */
[----:B------:R-:W-:Y:S01]  /*7f30*/  IMAD.MOV.U32 R6, RZ, RZ, R18 ;  /* 0x000000ffff067224 */ /* 0x000fe200078e0012 */
[----:B------:R-:W-:Y:S01]  /*7f40*/  SHF.L.U32 R30, R13, R26, RZ ;  /* 0x0000001a0d1e7219 */ /* 0x000fe200000006ff */
[----:B------:R-:W2:Y:S01]  /*7f50*/  LDC R31, c[0x0][0x638] ;  /* 0x00018e00ff1f7b82 */ /* 0x000ea20000000800 */
[----:B------:R-:W-:-:S07]  /*7f60*/  LOP3.LUT R25, RZ, R11, RZ, 0x33, !PT ;  /* 0x0000000bff197212 */ /* 0x000fce00078e33ff */
[----:B------:R-:W0:Y:S01]  /*7f70*/  LDC R32, c[0x0][0x610] ;  /* 0x00018400ff207b82 */ /* 0x000e220000000800 */
[----:B----4-:R-:W-:Y:S05]  /*7f80*/  @!P1 BRA `(.L_x_171) ;  /* 0x0000000000289947 */ /* 0x010fea0003800000 */
[----:B------:R-:W4:Y:S02]  /*7f90*/  LDC R13, c[0x0][0x64c] ;  /* 0x00019300ff0d7b82 */ /* 0x000f240000000800 */
[----:B----4-:R-:W-:-:S05]  /*7fa0*/  IADD3 R13, P1, R18, R13, RZ ;  /* 0x0000000d120d7210 */ /* 0x010fca0007f3e0ff */
[----:B------:R-:W-:-:S04]  /*7fb0*/  IMAD.X R15, RZ, RZ, R7, P1 ;  /* 0x000000ffff0f7224 */ /* 0x000fc800008e0607 */
[----:B------:R-:W-:-:S04]  /*7fc0*/  IMAD.WIDE.U32 R6, R15, R28, RZ ;  /* 0x0000001c0f067225 */ /* 0x000fc800078e00ff */
[----:B---3--:R-:W-:-:S04]  /*7fd0*/  IMAD.WIDE.U32 R10, P1, R13, R29, R6 ;  /* 0x0000001d0d0a7225 */ /* 0x008fc80007820006 */
[----:B------:R-:W-:-:S04]  /*7fe0*/  IMAD.WIDE.U32 R6, R13, R28, RZ ;  /* 0x0000001c0d067225 */ /* 0x000fc800078e00ff */
[----:B------:R-:W-:Y:S01]  /*7ff0*/  IMAD.X R13, RZ, RZ, RZ, P1 ;  /* 0x000000ffff0d7224 */ /* 0x000fe200008e06ff */
[----:B------:R-:W-:Y:S01]  /*8000*/  IADD3 RZ, P1, R7, R10, RZ ;  /* 0x0000000a07ff7210 */ /* 0x000fe20007f3e0ff */
[----:B------:R-:W-:-:S04]  /*8010*/  IMAD.MOV.U32 R12, RZ, RZ, R11 ;  /* 0x000000ffff0c7224 */ /* 0x000fc800078e000b */
[----:B------:R-:W-:-:S08]  /*8020*/  IMAD.WIDE.U32.X R6, R15, R29, R12, P1 ;  /* 0x0000001d0f067225 */ /* 0x000fd000008e040c */
.L_x_171:
[----:B-1----:R-:W-:Y:S01]  /*8030*/  SHF.R.U64 R6, R6, R27, R7 ;  /* 0x0000001b06067219 */ /* 0x002fe20000001207 */
[----:B0-----:R-:W-:Y:S01]  /*8040*/  VIADD R13, R20, 0xffffffff ;  /* 0xffffffff140d7836 */ /* 0x001fe20000000000 */
[----:B------:R-:W-:Y:S01]  /*8050*/  LOP3.LUT R11, R14, R25, RZ, 0xc0, !PT ;  /* 0x000000190e0b7212 */ /* 0x000fe200078ec0ff */
[----:B------:R-:W-:Y:S02]  /*8060*/  IMAD.MOV R19, RZ, RZ, -R19 ;  /* 0x000000ffff137224 */ /* 0x000fe400078e0a13 */
[----:B------:R-:W-:Y:S02]  /*8070*/  IMAD.MOV R7, RZ, RZ, -R6 ;  /* 0x000000ffff077224 */ /* 0x000fe400078e0a06 */
[----:B------:R-:W-:Y:S01]  /*8080*/  IMAD R30, R30, R6, R11 ;  /* 0x000000061e1e7224 */ /* 0x000fe200078e020b */
[----:B------:R-:W-:Y:S01]  /*8090*/  LOP3.LUT R11, R16, R13, RZ, 0xc0, !PT ;  /* 0x0000000d100b7212 */ /* 0x000fe200078ec0ff */
[----:B---3--:R-:W-:Y:S02]  /*80a0*/  @P4 IMAD R23, R21, R19, R22 ;  /* 0x0000001315174224 */ /* 0x008fe400078e0216 */
[----:B--2---:R-:W-:-:S02]  /*80b0*/  IMAD R6, R7, R31, R18 ;  /* 0x0000001f07067224 */ /* 0x004fc400078e0212 */
[----:B------:R-:W-:Y:S02]  /*80c0*/  IMAD R30, R30, R32, R23 ;  /* 0x000000201e1e7224 */ /* 0x000fe400078e0217 */
[----:B------:R-:W-:Y:S02]  /*80d0*/  IMAD R11, R6, R20, R11 ;  /* 0x00000014060b7224 */ /* 0x000fe400078e020b */
[----:B------:R-:W-:Y:S02]  /*80e0*/  IMAD.MOV.U32 R7, RZ, RZ, 0x1 ;  /* 0x00000001ff077424 */ /* 0x000fe400078e00ff */
[----:B------:R-:W-:Y:S01]  /*80f0*/  IMAD.MOV.U32 R6, RZ, RZ, R17 ;  /* 0x000000ffff067224 */ /* 0x000fe200078e0011 */
[----:B------:R-:W-:Y:S02]  /*8100*/  SEL R10, R11, R30, !P4 ;  /* 0x0000001e0b0a7207 */ /* 0x000fe40006000000 */
[----:B------:R-:W-:-:S07]  /*8110*/  SEL R30, R30, R11, !P4 ;  /* 0x0000000b1e1e7207 */ /* 0x000fce0006000000 */
.L_x_169:
[----:B------:R-:W-:Y:S01]  /*8120*/  LOP3.LUT P1, RZ, R7, 0xff, RZ, 0xc0, !PT ;  /* 0x000000ff07ff7812 */ /* 0x000fe2000782c0ff */
[----:B------:R-:W-:-:S12]  /*8130*/  IMAD.MOV.U32 R7, RZ, RZ, R30 ;  /* 0x000000ffff077224 */ /* 0x000fd800078e001e */
[----:B------:R-:W-:Y:S05]  /*8140*/  @P1 BRA `(.L_x_172) ;  /* 0xffffff9000441947 */ /* 0x000fea000383ffff */
[----:B------:R-:W-:Y:S05]  /*8150*/  EXIT ;  /* 0x000000000000794d */ /* 0x000fea0003800000 */
.L_x_8:
[----:B0-----:R-:W-:Y:S01]  /*8160*/  ULDC.64 UR4, c[0x0][0x650] ;  /* 0x0001940000047ab9 */ /* 0x001fe20000000a00 */
        /* <DEDUP_REMOVED lines=25> */
.L_x_174:
[----:B------:R-:W0:Y:S01]  /*8300*/  LDC.64 R28, c[0x0][0x640] ;  /* 0x00019000ff1c7b82 */ /* 0x000e220000000a00 */
[-CC-:B------:R-:W-:Y:S01]  /*8310*/  SHF.R.U64 R21, R16, R10.reuse, R17.reuse ;  /* 0x0000000a10157219 */ /* 0x180fe20000001211 */
[----:B------:R-:W-:Y:S01]  /*8320*/  IMAD.MOV.U32 R27, RZ, RZ, 0x1 ;  /* 0x00000001ff1b7424 */ /* 0x000fe200078e00ff */
[----:B------:R-:W-:Y:S02]  /*8330*/  SHF.R.U32.HI R5, RZ, R10, R17 ;  /* 0x0000000aff057219 */ /* 0x000fe40000011611 */
[----:B------:R-:W-:-:S03]  /*8340*/  IADD3 R7, P0, RZ, -R21, RZ ;  /* 0x80000015ff077210 */ /* 0x000fc60007f1e0ff */
[----:B------:R-:W1:Y:S02]  /*8350*/  LDC R14, c[0x0][0x618] ;  /* 0x00018600ff0e7b82 */ /* 0x000e640000000800 */
[----:B------:R-:W-:Y:S02]  /*8360*/  IMAD.X R5, RZ, RZ, ~R5, P0 ;  /* 0x000000ffff057224 */ /* 0x000fe400000e0e05 */
[----:B------:R-:W-:-:S04]  /*8370*/  IMAD.WIDE.U32 R12, R7, R24, R2 ;  /* 0x00000018070c7225 */ /* 0x000fc800078e0002 */
[----:B------:R-:W2:Y:S01]  /*8380*/  LDC R16, c[0x0][0x608] ;  /* 0x00018200ff107b82 */ /* 0x000ea20000000800 */
[----:B------:R-:W-:-:S04]  /*8390*/  IMAD R10, R5, R24, RZ ;  /* 0x00000018050a7224 */ /* 0x000fc800078e02ff */
[----:B------:R-:W-:Y:S02]  /*83a0*/  IMAD R5, R7, R25, R10 ;  /* 0x0000001907057224 */ /* 0x000fe400078e020a */
[----:B------:R-:W-:Y:S01]  /*83b0*/  IMAD.MOV.U32 R7, RZ, RZ, -0x1 ;  /* 0xffffffffff077424 */ /* 0x000fe200078e00ff */
[----:B------:R-:W3:Y:S01]  /*83c0*/  LDC R26, c[0x0][0x658] ;  /* 0x00019600ff1a7b82 */ /* 0x000ee20000000800 */
[----:B------:R-:W-:Y:S01]  /*83d0*/  IMAD.IADD R5, R13, 0x1, R5 ;  /* 0x000000010d057824 */ /* 0x000fe200078e0205 */
[----:B0-----:R-:W-:-:S04]  /*83e0*/  ISETP.NE.U32.AND P0, PT, R28, RZ, PT ;  /* 0x000000ff1c00720c */ /* 0x001fc80003f05070 */
        /* <DEDUP_REMOVED lines=8> */
[-CC-:B---3--:R-:W-:Y:S02]  /*8470*/  SHF.R.U64 R24, R22, R26.reuse, R5.reuse ;  /* 0x0000001a16187219 */ /* 0x188fe40000001205 */
[-C--:B------:R-:W-:Y:S02]  /*8480*/  SHF.L.U32 R7, R7, R26.reuse, RZ ;  /* 0x0000001a07077219 */ /* 0x080fe400000006ff */
[----:B------:R-:W-:Y:S01]  /*8490*/  SHF.R.U32.HI R13, RZ, R26, R5 ;  /* 0x0000001aff0d7219 */ /* 0x000fe20000011605 */
[----:B------:R-:W-:Y:S01]  /*84a0*/  IMAD.MOV.U32 R12, RZ, RZ, R24 ;  /* 0x000000ffff0c7224 */ /* 0x000fe200078e0018 */
[----:B------:R-:W-:Y:S01]  /*84b0*/  LOP3.LUT R31, RZ, R7, RZ, 0x33, !PT ;  /* 0x00000007ff1f7212 */ /* 0x000fe200078e33ff */
[----:B------:R-:W3:Y:S01]  /*84c0*/  LDC R30, c[0x0][0x610] ;  /* 0x00018400ff1e7b82 */ /* 0x000ee20000000800 */
[----:B------:R-:W-:Y:S05]  /*84d0*/  @!P0 BRA `(.L_x_175) ;  /* 0x0000000000288947 */ /* 0x000fea0003800000 */
        /* <DEDUP_REMOVED lines=10> */
.L_x_175:
[----:B-1----:R-:W-:Y:S01]  /*8580*/  SHF.R.U64 R10, R12, R10, R13 ;  /* 0x0000000a0c0a7219 */ /* 0x002fe2000000120d */
[----:B0-----:R-:W-:Y:S01]  /*8590*/  VIADD R9, R23, 0xffffffff ;  /* 0xffffffff17097836 */ /* 0x001fe20000000000 */
[----:B------:R-:W-:Y:S01]  /*85a0*/  SHF.L.U32 R27, R27, R26, RZ ;  /* 0x0000001a1b1b7219 */ /* 0x000fe200000006ff */
[----:B------:R-:W-:Y:S01]  /*85b0*/  @P4 IMAD R11, R19, R20, R8 ;  /* 0x00000014130b4224 */ /* 0x000fe200078e0208 */
[----:B------:R-:W-:Y:S01]  /*85c0*/  LOP3.LUT R5, R22, R31, RZ, 0xc0, !PT ;  /* 0x0000001f16057212 */ /* 0x000fe200078ec0ff */
[----:B------:R-:W-:Y:S01]  /*85d0*/  IMAD.MOV R7, RZ, RZ, -R10 ;  /* 0x000000ffff077224 */ /* 0x000fe200078e0a0a */
[----:B------:R-:W-:Y:S01]  /*85e0*/  LOP3.LUT R18, R18, R9, RZ, 0xc0, !PT ;  /* 0x0000000912127212 */ /* 0x000fe200078ec0ff */
[----:B------:R-:W-:Y:S02]  /*85f0*/  IMAD.MOV.U32 R16, RZ, RZ, R21 ;  /* 0x000000ffff107224 */ /* 0x000fe400078e0015 */
[----:B------:R-:W-:Y:S02]  /*8600*/  IMAD R10, R27, R10, R5 ;  /* 0x0000000a1b0a7224 */ /* 0x000fe400078e0205 */
[----:B--2---:R-:W-:-:S02]  /*8610*/  IMAD R5, R7, R25, R24 ;  /* 0x0000001907057224 */ /* 0x004fc400078e0218 */
[----:B------:R-:W-:Y:S02]  /*8620*/  IMAD.MOV.U32 R7, RZ, RZ, 0x1 ;  /* 0x00000001ff077424 */ /* 0x000fe400078e00ff */
[----:B---3--:R-:W-:Y:S02]  /*8630*/  IMAD R11, R10, R30, R11 ;  /* 0x0000001e0a0b7224 */ /* 0x008fe400078e020b */
[----:B------:R-:W-:Y:S01]  /*8640*/  IMAD R18, R5, R23, R18 ;  /* 0x0000001705127224 */ /* 0x000fe200078e0212 */
[----:B------:R-:W-:-:S04]  /*8650*/  PRMT R5, R7, 0x7610, R5 ;  /* 0x0000761007057816 */ /* 0x000fc80000000005 */
[----:B------:R-:W-:Y:S02]  /*8660*/  SEL R7, R18, R11, !P4 ;  /* 0x0000000b12077207 */ /* 0x000fe40006000000 */
[----:B------:R-:W-:-:S07]  /*8670*/  SEL R18, R11, R18, !P4 ;  /* 0x000000120b127207 */ /* 0x000fce0006000000 */
.L_x_173:
[----:B------:R-:W-:-:S08]  /*8680*/  NOP ;  /* 0x0000000000007918 */ /* 0x000fd00000000000 */
[----:B------:R-:W0:-:S00]  /*8690*/  USETMAXREG.DEALLOC.CTAPOOL 0x28 ;  /* 0x00000028000079c8 */ /* 0x000e0000080e0500 */
[----:B0-----:R-:W-:-:S13]  /*86a0*/  ISETP.NE.AND P0, PT, R6, RZ, PT ;  /* 0x000000ff0600720c */ /* 0x001fda0003f05270 */
[----:B------:R-:W-:Y:S05]  /*86b0*/  @P0 EXIT ;  /* 0x000000000000094d */ /* 0x000fea0003800000 */
[----:B------:R-:W-:Y:S01]  /*86c0*/  LOP3.LUT P0, RZ, R5, 0xff, RZ, 0xc0, !PT ;  /* 0x000000ff05ff7812 */ /* 0x000fe2000780c0ff */
[----:B------:R-:W-:Y:S02]  /*86d0*/  IMAD.MOV.U32 R5, RZ, RZ, 0x1 ;  /* 0x00000001ff057424 */ /* 0x000fe400078e00ff */
[----:B------:R-:W-:-:S10]  /*86e0*/  IMAD.MOV.U32 R17, RZ, RZ, RZ ;  /* 0x000000ffff117224 */ /* 0x000fd400078e00ff */
[----:B------:R-:W-:Y:S05]  /*86f0*/  @!P0 BRA `(.L_x_176) ;  /* 0x0000000c00348947 */ /* 0x000fea0003800000 */
[----:B------:R-:W0:Y:S01]  /*8700*/  LDC R5, c[0x0][0x28c] ;  /* 0x0000a300ff057b82 */ /* 0x000e220000000800 */
[----:B------:R-:W-:Y:S01]  /*8710*/  ULDC UR5, c[0x0][0x658] ;  /* 0x0001960000057ab9 */ /* 0x000fe20000000800 */
[----:B------:R-:W-:Y:S01]  /*8720*/  UMOV UR7, 0xffffffff ;  /* 0xffffffff00077882 */ /* 0x000fe20000000000 */
[----:B------:R-:W-:Y:S01]  /*8730*/  ULDC UR6, c[0x0][0xc] ;  /* 0x0000030000067ab9 */ /* 0x000fe20000000800 */
[----:B------:R-:W-:Y:S01]  /*8740*/  USHF.L.U32 UR8, UR7, UR5, URZ ;  /* 0x0000000507087299 */ /* 0x000fe2000800063f */
[----:B------:R-:W-:Y:S01]  /*8750*/  BSSY B0, `(.L_x_176) ;  /* 0x00000c7000007945 */ /* 0x000fe20003800000 */
[----:B------:R-:W-:Y:S01]  /*8760*/  UMOV UR9, 0x1 ;  /* 0x0000000100097882 */ /* 0x000fe20000000000 */
[----:B------:R-:W-:Y:S01]  /*8770*/  ULDC UR7, c[0x0][0x10] ;  /* 0x0000040000077ab9 */ /* 0x000fe20000000800 */
[----:B------:R-:W1:Y:S01]  /*8780*/  S2UR UR10, SR_CgaCtaId ;  /* 0x00000000000a79c3 */ /* 0x000e620000008800 */
[----:B------:R-:W-:Y:S01]  /*8790*/  UIMAD.WIDE.U32 UR6, UR6, UR7, URZ ;  /* 0x00000007060672a5 */ /* 0x000fe2000f8e003f */
[----:B------:R-:W-:Y:S01]  /*87a0*/  IMAD.MOV.U32 R14, RZ, RZ, 0x1 ;  /* 0x00000001ff0e7424 */ /* 0x000fe200078e00ff */
[----:B------:R-:W-:Y:S01]  /*87b0*/  USHF.L.U32 UR18, UR9, UR5, URZ ;  /* 0x0000000509127299 */ /* 0x000fe2000800063f */
[----:B------:R-:W-:Y:S01]  /*87c0*/  LOP3.LUT R15, R4, 0x2, RZ, 0xfc, !PT ;  /* 0x00000002040f7812 */ /* 0x000fe200078efcff */
[----:B------:R-:W-:Y:S01]  /*87d0*/  IMAD.MOV.U32 R17, RZ, RZ, RZ ;  /* 0x000000ffff117224 */ /* 0x000fe200078e00ff */
[----:B------:R-:W-:Y:S01]  /*87e0*/  ULDC UR5, c[0x0][0x14] ;  /* 0x0000050000057ab9 */ /* 0x000fe20000000800 */
[----:B------:R-:W-:Y:S01]  /*87f0*/  ULDC UR4, c[0x0][0x600] ;  /* 0x0001800000047ab9 */ /* 0x000fe20000000800 */
[----:B------:R-:W-:-:S02]  /*8800*/  UIMAD.WIDE.U32 UR22, UR6, UR5, URZ ;  /* 0x00000005061672a5 */ /* 0x000fc4000f8e003f */
[----:B------:R-:W-:Y:S02]  /*8810*/  UIMAD UR13, UR7, UR5, URZ ;  /* 0x00000005070d72a4 */ /* 0x000fe4000f8e023f */
[----:B------:R-:W-:Y:S02]  /*8820*/  UIADD3 UR4, UR4, -0x1, URZ ;  /* 0xffffffff04047890 */ /* 0x000fe4000fffe03f */
[----:B------:R-:W-:Y:S01]  /*8830*/  ULOP3.LUT UR17, URZ, UR8, URZ, 0x33, !UPT ;  /* 0x000000083f117292 */ /* 0x000fe2000f8e333f */
[----:B0-----:R-:W-:Y:S01]  /*8840*/  VIADD R5, R5, 0x3f ;  /* 0x0000003f05057836 */ /* 0x001fe20000000000 */
[----:B------:R-:W-:Y:S01]  /*8850*/  UIADD3 UR13, UR23, UR13, URZ ;  /* 0x0000000d170d7290 */ /* 0x000fe2000fffe03f */
[----:B------:R-:W-:-:S03]  /*8860*/  ULDC.64 UR24, c[0x0][0x198] ;  /* 0x0000660000187ab9 */ /* 0x000fc60000000a00 */
[----:B------:R-:W-:Y:S01]  /*8870*/  SHF.R.S32.HI R6, RZ, 0x1f, R5 ;  /* 0x0000001fff067819 */ /* 0x000fe20000011405 */
[----:B-1----:R-:W-:-:S03]  /*8880*/  IMAD.U32 R11, RZ, RZ, UR10 ;  /* 0x0000000aff0b7e24 */ /* 0x002fc6000f8e00ff */
[----:B------:R-:W-:Y:S01]  /*8890*/  LEA.HI R6, R6, R5, RZ, 0x6 ;  /* 0x0000000506067211 */ /* 0x000fe200078f30ff */
[----:B------:R-:W-:-:S03]  /*88a0*/  IMAD.MOV.U32 R5, RZ, RZ, 0x1 ;  /* 0x00000001ff057424 */ /* 0x000fc600078e00ff */
[----:B------:R-:W-:-:S05]  /*88b0*/  SHF.R.S32.HI R10, RZ, 0x6, R6 ;  /* 0x00000006ff0a7819 */ /* 0x000fca0000011406 */
[----:B------:R-:W-:-:S07]  /*88c0*/  VIADD R12, R10, 0x1 ;  /* 0x000000010a0c7836 */ /* 0x000fce0000000000 */
.L_x_187:
[----:B------:R-:W-:-:S03]  /*88d0*/  UMOV UR5, 0xffffffff ;  /* 0xffffffff00057882 */ /* 0x000fc60000000000 */
[----:B------:R-:W-:Y:S05]  /*88e0*/  BRA.DIV UR5, `(.L_x_177) ;  /* 0x0000001205a47947 */ /* 0x000fea000b800000 */
[----:B------:R-:W-:-:S13]  /*88f0*/  ELECT P0, URZ, PT ;  /* 0x00000000003f782f */ /* 0x000fda0003800000 */
.L_x_205:
[----:B------:R-:W0:Y:S01]  /*8900*/  LDC R6, c[0x0][0x28c] ;  /* 0x0000a300ff067b82 */ /* 0x000e220000000800 */
[----:B------:R-:W-:Y:S01]  /*8910*/  BSSY B1, `(.L_x_178) ;  /* 0x000003a000017945 */ /* 0x000fe20003800000 */
[----:B0-----:R-:W-:-:S13]  /*8920*/  ISETP.LT.OR P0, PT, R6, 0x1, !P0 ;  /* 0x000000010600780c */ /* 0x001fda0004701670 */
[----:B------:R-:W-:Y:S05]  /*8930*/  @P0 BRA `(.L_x_179) ;  /* 0x0000000000dc0947 */ /* 0x000fea0003800000 */
[----:B------:R-:W-:Y:S02]  /*8940*/  IMAD R18, R18, 0x2, R11 ;  /* 0x0000000212127824 */ /* 0x000fe400078e020b */
[----:B------:R-:W-:Y:S02]  /*8950*/  IMAD.SHL.U32 R20, R7, 0x40, RZ ;  /* 0x0000004007147824 */ /* 0x000fe400078e00ff */
[----:B------:R-:W-:Y:S02]  /*8960*/  IMAD.MOV.U32 R22, RZ, RZ, RZ ;  /* 0x000000ffff167224 */ /* 0x000fe400078e00ff */
[----:B------:R-:W-:Y:S02]  /*8970*/  IMAD.MOV.U32 R6, RZ, RZ, R12 ;  /* 0x000000ffff067224 */ /* 0x000fe400078e000c */
[----:B------:R-:W-:Y:S02]  /*8980*/  IMAD.MOV.U32 R7, RZ, RZ, R5 ;  /* 0x000000ffff077224 */ /* 0x000fe400078e0005 */
[----:B------:R-:W-:-:S02]  /*8990*/  IMAD.MOV.U32 R8, RZ, RZ, R17 ;  /* 0x000000ffff087224 */ /* 0x000fc400078e0011 */
[----:B------:R-:W-:-:S07]  /*89a0*/  IMAD.SHL.U32 R19, R18, 0x80, RZ ;  /* 0x0000008012137824 */ /* 0x000fce00078e00ff */
.L_x_182:
[----:B------:R-:W0:Y:S01]  /*89b0*/  S2UR UR5, SR_CgaCtaId ;  /* 0x00000000000579c3 */ /* 0x000e220000008800 */
[----:B------:R-:W-:Y:S02]  /*89c0*/  MOV R18, 0x400 ;  /* 0x0000040000127802 */ /* 0x000fe40000000f00 */
[----:B------:R-:W-:Y:S02]  /*89d0*/  SHF.L.U32 R9, R7, 0x1f, RZ ;  /* 0x0000001f07097819 */ /* 0x000fe400000006ff */
[----:B------:R-:W-:-:S13]  /*89e0*/  LOP3.LUT P1, RZ, R0, 0x7f, RZ, 0xc0, !PT ;  /* 0x0000007f00ff7812 */ /* 0x000fda000782c0ff */
[----:B------:R-:W1:Y:S01]  /*89f0*/  @!P1 LDC R13, c[0x0][0x500] ;  /* 0x00014000ff0d9b82 */ /* 0x000e620000000800 */
[----:B0-----:R-:W-:-:S05]  /*8a00*/  IMAD.U32 R11, RZ, RZ, UR5 ;  /* 0x00000005ff0b7e24 */ /* 0x001fca000f8e00ff */
[----:B------:R-:W-:-:S05]  /*8a10*/  LEA R21, R11, R18, 0x18 ;  /* 0x000000120b157211 */ /* 0x000fca00078ec0ff */
[----:B------:R-:W-:-:S04]  /*8a20*/  IMAD R18, R8, 0x8, R21 ;  /* 0x0000000808127824 */ /* 0x000fc800078e0215 */
[----:B------:R-:W0:Y:S02]  /*8a30*/  SYNCS.PHASECHK.TRANS64.TRYWAIT P0, [R18+URZ+0x58], R9 ;  /* 0x00005809120075a7 */ /* 0x000e24000800017f */
[----:B01----:R-:W-:Y:S05]  /*8a40*/  @!P0 BRA `(.L_x_180) ;  /* 0x00000010006c8947 */ /* 0x003fea0003800000 */
.L_x_206:
[----:B0-----:R-:W-:Y:S01]  /*8a50*/  PRMT R9, R15, 0x9910, RZ ;  /* 0x000099100f097816 */ /* 0x001fe200000000ff */
[----:B------:R0:W-:Y:S03]  /*8a60*/  @!P1 SYNCS.ARRIVE.TRANS64 RZ, [R18+URZ], R13 ;  /* 0x0000000d12ff99a7 */ /* 0x0001e6000800003f */
[----:B------:R-:W-:-:S13]  /*8a70*/  ISETP.NE.AND P0, PT, R9, 0x2, PT ;  /* 0x000000020900780c */ /* 0x000fda0003f05270 */
[----:B0-----:R-:W-:Y:S05]  /*8a80*/  @P0 BRA `(.L_x_181) ;  /* 0x0000000000040947 */ /* 0x001fea0003800000 */
[----:B------:R-:W-:Y:S01]  /*8a90*/  BPT.TRAP 0x1 ;  /* 0x000000040000795c */ /* 0x000fe20000300000 */
.L_x_181:
[----:B------:R-:W-:Y:S01]  /*8aa0*/  IMAD R9, R8, 0x2, R11 ;  /* 0x0000000208097824 */ /* 0x000fe200078e020b */
[----:B------:R-:W-:Y:S01]  /*8ab0*/  R2UR UR9, R18 ;  /* 0x00000000120972ca */ /* 0x000fe200000e0000 */
[----:B------:R-:W-:Y:S01]  /*8ac0*/  VIADD R6, R6, 0xffffffff ;  /* 0xffffffff06067836 */ /* 0x000fe20000000000 */
[----:B------:R-:W-:Y:S01]  /*8ad0*/  UIADD3 UR6, UP0, UR24, 0xf0, URZ ;  /* 0x000000f018067890 */ /* 0x000fe2000ff1e03f */
[--C-:B------:R-:W-:Y:S01]  /*8ae0*/  IMAD.U32 R9, R9, 0x2000, R21.reuse ;  /* 0x0000200009097824 */ /* 0x100fe200078e0015 */
[----:B------:R-:W-:Y:S01]  /*8af0*/  R2UR UR11, R19 ;  /* 0x00000000130b72ca */ /* 0x000fe200000e0000 */
[----:B------:R-:W-:Y:S01]  /*8b00*/  IMAD R21, R8, 0x1000, R21 ;  /* 0x0000100008157824 */ /* 0x000fe200078e0215 */
[----:B------:R-:W-:Y:S01]  /*8b10*/  R2UR UR10, R22 ;  /* 0x00000000160a72ca */ /* 0x000fe200000e0000 */
[----:B------:R-:W-:Y:S01]  /*8b20*/  UIADD3 UR26, UP1, UR24, 0x1f0, URZ ;  /* 0x000001f0181a7890 */ /* 0x000fe2000ff3e03f */
[----:B------:R-:W-:Y:S01]  /*8b30*/  R2UR UR5, R9 ;  /* 0x00000000090572ca */ /* 0x000fe200000e0000 */
[----:B------:R-:W-:Y:S01]  /*8b40*/  UIADD3.X UR7, URZ, UR25, URZ, UP0, !UPT ;  /* 0x000000193f077290 */ /* 0x000fe200087fe43f */
[----:B------:R-:W-:Y:S01]  /*8b50*/  R2UR UR8, R21 ;  /* 0x00000000150872ca */ /* 0x000fe200000e0000 */
[----:B------:R-:W-:Y:S01]  /*8b60*/  VIADD R8, R8, 0x1 ;  /* 0x0000000108087836 */ /* 0x000fe20000000000 */
[----:B------:R-:W-:Y:S01]  /*8b70*/  R2UR UR12, R16 ;  /* 0x00000000100c72ca */ /* 0x000fe200000e0000 */
[----:B------:R-:W-:Y:S01]  /*8b80*/  UIADD3.X UR27, URZ, UR25, URZ, UP1, !UPT ;  /* 0x000000193f1b7290 */ /* 0x000fe20008ffe43f */
[----:B------:R-:W-:Y:S01]  /*8b90*/  R2UR UR19, R20 ;  /* 0x00000000141372ca */ /* 0x000fe200000e0000 */
[----:B------:R-:W-:Y:S01]  /*8ba0*/  UMOV UR20, 0x30000 ;  /* 0x0003000000147882 */ /* 0x000fe20000000000 */
[----:B------:R-:W-:Y:S01]  /*8bb0*/  ISETP.GT.AND P1, PT, R6, 0x1, PT ;  /* 0x000000010600780c */ /* 0x000fe20003f24270 */
[----:B------:R-:W-:Y:S01]  /*8bc0*/  UMOV UR14, 0x0 ;  /* 0x00000000000e7882 */ /* 0x000fe20000000000 */
[----:B------:R-:W-:Y:S01]  /*8bd0*/  UMOV UR15, 0x10000000 ;  /* 0x10000000000f7882 */ /* 0x000fe20000000000 */
[----:B------:R-:W-:Y:S01]  /*8be0*/  ISETP.NE.AND P0, PT, R8, 0xb, PT ;  /* 0x0000000b0800780c */ /* 0x000fe20003f05270 */
[----:B------:R-:W-:Y:S01]  /*8bf0*/  VIADD R22, R22, 0x40 ;  /* 0x0000004016167836 */ /* 0x000fe20000000000 */
[----:B------:R-:W-:-:S02]  /*8c00*/  UIADD3 UR5, UR5, 0x180, URZ ;  /* 0x0000018005057890 */ /* 0x000fc4000fffe03f */
[----:B------:R-:W-:Y:S01]  /*8c10*/  UIADD3 UR16, UR8, 0x2c180, URZ ;  /* 0x0002c18008107890 */ /* 0x000fe2000fffe03f */
[----:B------:R-:W-:Y:S02]  /*8c20*/  SEL R18, RZ, 0x1, P0 ;  /* 0x00000001ff127807 */ /* 0x000fe40000000000 */
[----:B------:R-:W-:Y:S02]  /*8c30*/  SEL R8, R8, RZ, P0 ;  /* 0x000000ff08087207 */ /* 0x000fe40000000000 */
[----:B------:R-:W-:Y:S01]  /*8c40*/  UMOV UR8, UR5 ;  /* 0x0000000500087c82 */ /* 0x000fe20008000000 */
[----:B------:R-:W-:Y:S01]  /*8c50*/  LOP3.LUT R7, R7, R18, RZ, 0x3c, !PT ;  /* 0x0000001207077212 */ /* 0x000fe200078e3cff */
[----:B------:R0:W-:Y:S02]  /*8c60*/  UTMALDG.3D.MULTICAST [UR8], [UR6], UR20, desc[UR14] ;  /* 0x00000e08060073b4 */ /* 0x0001e40008011814 */
[----:B0-----:R-:W-:Y:S01]  /*8c70*/  UMOV UR8, UR16 ;  /* 0x0000001000087c82 */ /* 0x001fe20008000000 */
[----:B------:R-:W-:-:S02]  /*8c80*/  UMOV UR11, UR19 ;  /* 0x00000013000b7c82 */ /* 0x000fc40008000000 */
[----:B------:R0:W-:Y:S02]  /*8c90*/  UTMALDG.3D [UR8], [UR26], desc[UR14] ;  /* 0x00000e081a0075b4 */ /* 0x0001e40008011000 */
[----:B0-----:R-:W-:Y:S05]  /*8ca0*/  @P1 BRA `(.L_x_182) ;  /* 0xfffffffc00401947 */ /* 0x001fea000383ffff */
.L_x_179:
[----:B------:R-:W-:Y:S05]  /*8cb0*/  BSYNC B1 ;  /* 0x0000000000017941 */ /* 0x000fea0003800000 */
.L_x_178:
[----:B------:R-:W-:Y:S01]  /*8cc0*/  LOP3.LUT P1, RZ, R14, 0xff, RZ, 0xc0, !PT ;  /* 0x000000ff0eff7812 */ /* 0x000fe2000782c0ff */
[C---:B------:R-:W-:Y:S01]  /*8cd0*/  IMAD.IADD R17, R10.reuse, 0x1, R17 ;  /* 0x000000010a117824 */ /* 0x040fe200078e0211 */
[----:B------:R-:W-:Y:S01]  /*8ce0*/  ULDC.64 UR6, c[0x0][0x650] ;  /* 0x0001940000067ab9 */ /* 0x000fe20000000a00 */
[C---:B------:R-:W-:Y:S01]  /*8cf0*/  ISETP.GE.U32.AND P2, PT, R10.reuse, 0xb, PT ;  /* 0x0000000b0a00780c */ /* 0x040fe20003f46070 */
[----:B------:R-:W-:Y:S01]  /*8d00*/  BSSY B1, `(.L_x_183) ;  /* 0x0000069000017945 */ /* 0x000fe20003800000 */
[----:B------:R-:W-:Y:S01]  /*8d10*/  IMAD.MOV.U32 R18, RZ, RZ, -0x1 ;  /* 0xffffffffff127424 */ /* 0x000fe200078e00ff */
[----:B------:R-:W-:Y:S01]  /*8d20*/  ISETP.GT.U32.AND P0, PT, R17, 0xa, PT ;  /* 0x0000000a1100780c */ /* 0x000fe20003f04070 */
[----:B------:R-:W-:Y:S01]  /*8d30*/  IMAD.MOV.U32 R16, RZ, RZ, -0x1 ;  /* 0xffffffffff107424 */ /* 0x000fe200078e00ff */
[----:B------:R-:W-:Y:S02]  /*8d40*/  PRMT R14, RZ, 0x7610, R14 ;  /* 0x00007610ff0e7816 */ /* 0x000fe4000000000e */
[----:B------:R-:W-:-:S03]  /*8d50*/  ISETP.LT.U32.AND P0, PT, R10, 0xb, P0 ;  /* 0x0000000b0a00780c */ /* 0x000fc60000701070 */
[----:B------:R-:W0:Y:S01]  /*8d60*/  @P1 S2R R11, SR_CgaCtaId ;  /* 0x00000000000b1919 */ /* 0x000e220000008800 */
[----:B------:R-:W-:-:S04]  /*8d70*/  @P1 MOV R6, 0x400 ;  /* 0x0000040000061802 */ /* 0x000fc80000000f00 */
[----:B0-----:R-:W-:Y:S01]  /*8d80*/  @P1 LEA R8, R11, R6, 0x18 ;  /* 0x000000060b081211 */ /* 0x001fe200078ec0ff */
[----:B------:R-:W-:Y:S01]  /*8d90*/  IMAD.WIDE.U32 R6, R17, -0x45d1745d, RZ ;  /* 0xba2e8ba311067825 */ /* 0x000fe200078e00ff */
[----:B------:R-:W-:Y:S02]  /*8da0*/  SEL R6, RZ, 0x1, !P0 ;  /* 0x00000001ff067807 */ /* 0x000fe40004000000 */
[----:B------:R0:W-:Y:S01]  /*8db0*/  @P1 SYNCS.ARRIVE.TRANS64.A1T0 RZ, [R8+URZ+0xc8], RZ ;  /* 0x0000c8ff08ff19a7 */ /* 0x0001e2000810003f */
[----:B------:R-:W-:Y:S02]  /*8dc0*/  IADD3 R2, P1, R2, UR22, RZ ;  /* 0x0000001602027c10 */ /* 0x000fe4000ff3e0ff */
[----:B------:R-:W-:Y:S02]  /*8dd0*/  LOP3.LUT R5, R5, R6, RZ, 0x3c, !PT ;  /* 0x0000000605057212 */ /* 0x000fe400078e3cff */
[----:B------:R-:W-:Y:S02]  /*8de0*/  IADD3.X R3, R3, UR13, RZ, P1, !PT ;  /* 0x0000000d03037c10 */ /* 0x000fe40008ffe4ff */
[----:B------:R-:W-:-:S02]  /*8df0*/  ISETP.GE.U32.AND P0, PT, R2, UR6, PT ;  /* 0x0000000602007c0c */ /* 0x000fc4000bf06070 */
[----:B0-----:R-:W-:Y:S01]  /*8e00*/  SHF.R.U32.HI R8, RZ, 0x3, R7 ;  /* 0x00000003ff087819 */ /* 0x001fe20000011607 */
[----:B------:R-:W-:Y:S01]  /*8e10*/  IMAD.MOV.U32 R7, RZ, RZ, -0x1 ;  /* 0xffffffffff077424 */ /* 0x000fe200078e00ff */
[----:B------:R-:W-:Y:S02]  /*8e20*/  ISETP.GE.U32.AND.EX P0, PT, R3, UR7, PT, P0 ;  /* 0x0000000703007c0c */ /* 0x000fe4000bf06100 */
[----:B------:R-:W-:Y:S01]  /*8e30*/  @P2 LOP3.LUT R5, R5, 0x1, R8, 0x78, !PT ;  /* 0x0000000105052812 */ /* 0x000fe200078e7808 */
[----:B------:R-:W-:Y:S01]  /*8e40*/  IMAD R17, R8, -0xb, R17 ;  /* 0xfffffff508117824 */ /* 0x000fe200078e0211 */
[----:B------:R-:W-:-:S09]  /*8e50*/  PRMT R6, RZ, 0x7610, R6 ;  /* 0x00007610ff067816 */ /* 0x000fd20000000006 */
[----:B------:R-:W-:Y:S05]  /*8e60*/  @P0 BRA `(.L_x_184) ;  /* 0x0000000400480947 */ /* 0x000fea0003800000 */
[----:B------:R-:W0:Y:S01]  /*8e70*/  S2R R18, SR_CTAID.X ;  /* 0x0000000000127919 */ /* 0x000e220000002500 */
[----:B------:R-:W-:Y:S01]  /*8e80*/  ULDC.64 UR6, c[0x0][0x628] ;  /* 0x00018a0000067ab9 */ /* 0x000fe20000000a00 */
[----:B------:R-:W1:Y:S01]  /*8e90*/  LDC R19, c[0x0][0x144] ;  /* 0x00005100ff137b82 */ /* 0x000e620000000800 */
[----:B------:R-:W-:Y:S01]  /*8ea0*/  ISETP.NE.U32.AND P0, PT, RZ, UR6, PT ;  /* 0x00000006ff007c0c */ /* 0x000fe2000bf05070 */
[----:B------:R-:W2:Y:S01]  /*8eb0*/  S2R R13, SR_CTAID.Y ;  /* 0x00000000000d7919 */ /* 0x000ea20000002600 */
[----:B------:R-:W-:Y:S01]  /*8ec0*/  ULDC UR8, c[0x0][0x630] ;  /* 0x00018c0000087ab9 */ /* 0x000fe20000000800 */
[----:B------:R-:W-:Y:S01]  /*8ed0*/  ULDC UR9, c[0x0][0x150] ;  /* 0x0000540000097ab9 */ /* 0x000fe20000000800 */
[----:B------:R-:W-:Y:S01]  /*8ee0*/  ISETP.NE.AND.EX P0, PT, RZ, UR7, PT, P0 ;  /* 0x00000007ff007c0c */ /* 0x000fe2000bf05300 */
[----:B------:R-:W-:Y:S02]  /*8ef0*/  IMAD.MOV.U32 R6, RZ, RZ, R2 ;  /* 0x000000ffff067224 */ /* 0x000fe400078e0002 */
[----:B------:R-:W-:Y:S01]  /*8f00*/  IMAD.MOV.U32 R7, RZ, RZ, R3 ;  /* 0x000000ffff077224 */ /* 0x000fe200078e0003 */
[----:B0-----:R-:W-:-:S09]  /*8f10*/  I2FP.F32.U32 R20, R18 ;  /* 0x0000001200147245 */ /* 0x001fd20000201000 */
[----:B------:R-:W-:Y:S05]  /*8f20*/  @!P0 BRA `(.L_x_185) ;  /* 0x0000000000288947 */ /* 0x000fea0003800000 */
[----:B------:R-:W-:Y:S02]  /*8f30*/  ULDC UR5, c[0x0][0x634] ;  /* 0x00018d0000057ab9 */ /* 0x000fe40000000800 */
[----:B------:R-:W-:-:S05]  /*8f40*/  IADD3 R7, P0, R2, UR5, RZ ;  /* 0x0000000502077c10 */ /* 0x000fca000ff1e0ff */
[----:B------:R-:W-:-:S04]  /*8f50*/  IMAD.X R21, RZ, RZ, R3, P0 ;  /* 0x000000ffff157224 */ /* 0x000fc800000e0603 */
[----:B------:R-:W-:-:S04]  /*8f60*/  IMAD.WIDE.U32 R8, R21, UR6, RZ ;  /* 0x0000000615087c25 */ /* 0x000fc8000f8e00ff */
[----:B------:R-:W-:-:S04]  /*8f70*/  IMAD.WIDE.U32 R8, P0, R7, UR7, R8 ;  /* 0x0000000707087c25 */ /* 0x000fc8000f800008 */
[----:B------:R-:W-:-:S04]  /*8f80*/  IMAD.WIDE.U32 R6, R7, UR6, RZ ;  /* 0x0000000607067c25 */ /* 0x000fc8000f8e00ff */
[----:B------:R-:W-:Y:S01]  /*8f90*/  IMAD.MOV.U32 R6, RZ, RZ, R9 ;  /* 0x000000ffff067224 */ /* 0x000fe200078e0009 */
[----:B------:R-:W-:Y:S01]  /*8fa0*/  IADD3 RZ, P1, R7, R8, RZ ;  /* 0x0000000807ff7210 */ /* 0x000fe20007f3e0ff */
[----:B------:R-:W-:-:S04]  /*8fb0*/  IMAD.X R7, RZ, RZ, RZ, P0 ;  /* 0x000000ffff077224 */ /* 0x000fc800000e06ff */
[----:B------:R-:W-:-:S08]  /*8fc0*/  IMAD.WIDE.U32.X R6, R21, UR7, R6, P1 ;  /* 0x0000000715067c25 */ /* 0x000fd000088e0406 */
.L_x_185:
[----:B------:R-:W-:Y:S01]  /*8fd0*/  FMUL R20, R20, UR9 ;  /* 0x0000000914147c20 */ /* 0x000fe20008400000 */
[--C-:B------:R-:W-:Y:S01]  /*8fe0*/  SHF.R.U64 R16, R6, UR8, R7.reuse ;  /* 0x0000000806107c19 */ /* 0x100fe20008001207 */
[----:B------:R-:W-:Y:S01]  /*8ff0*/  ULDC.64 UR6, c[0x0][0x620] ;  /* 0x0001880000067ab9 */ /* 0x000fe20000000a00 */
[----:B------:R-:W-:Y:S01]  /*9000*/  SHF.R.U32.HI R6, RZ, UR8, R7 ;  /* 0x00000008ff067c19 */ /* 0x000fe20008011607 */
[----:B------:R-:W-:Y:S01]  /*9010*/  ULDC.64 UR8, c[0x0][0x640] ;  /* 0x0001900000087ab9 */ /* 0x000fe20000000a00 */
[----:B------:R-:W-:Y:S01]  /*9020*/  IADD3 R7, P0, RZ, -R16, RZ ;  /* 0x80000010ff077210 */ /* 0x000fe20007f1e0ff */
[----:B------:R-:W0:Y:S01]  /*9030*/  F2I.U32.TRUNC.NTZ R20, R20 ;  /* 0x0000001400147305 */ /* 0x000e22000020f000 */
[----:B------:R-:W3:Y:S01]  /*9040*/  LDC R22, c[0x0][0x148] ;  /* 0x00005200ff167b82 */ /* 0x000ee20000000800 */
[----:B------:R-:W-:Y:S02]  /*9050*/  ULDC UR5, c[0x0][0x618] ;  /* 0x0001860000057ab9 */ /* 0x000fe40000000800 */
[----:B------:R-:W-:Y:S01]  /*9060*/  IMAD.X R6, RZ, RZ, ~R6, P0 ;  /* 0x000000ffff067224 */ /* 0x000fe200000e0e06 */
[----:B------:R-:W-:-:S03]  /*9070*/  ISETP.NE.U32.AND P0, PT, RZ, UR8, PT ;  /* 0x00000008ff007c0c */ /* 0x000fc6000bf05070 */
[----:B------:R-:W-:Y:S01]  /*9080*/  IMAD R6, R6, UR6, RZ ;  /* 0x0000000606067c24 */ /* 0x000fe2000f8e02ff */
[----:B------:R-:W-:-:S03]  /*9090*/  ISETP.NE.AND.EX P0, PT, RZ, UR9, PT, P0 ;  /* 0x00000009ff007c0c */ /* 0x000fc6000bf05300 */
[C---:B------:R-:W-:Y:S02]  /*90a0*/  IMAD R9, R7.reuse, UR7, R6 ;  /* 0x0000000707097c24 */ /* 0x040fe4000f8e0206 */
[----:B------:R-:W-:Y:S01]  /*90b0*/  IMAD.WIDE.U32 R6, R7, UR6, R2 ;  /* 0x0000000607067c25 */ /* 0x000fe2000f8e0002 */
[----:B------:R-:W-:-:S03]  /*90c0*/  ULDC UR6, c[0x0][0x154] ;  /* 0x0000550000067ab9 */ /* 0x000fc60000000800 */
[----:B0-----:R-:W-:Y:S02]  /*90d0*/  IMAD.MOV R8, RZ, RZ, -R20 ;  /* 0x000000ffff087224 */ /* 0x001fe400078e0a14 */
[----:B------:R-:W-:Y:S02]  /*90e0*/  IMAD.IADD R7, R7, 0x1, R9 ;  /* 0x0000000107077824 */ /* 0x000fe400078e0209 */
[----:B-1----:R-:W-:Y:S01]  /*90f0*/  IMAD R18, R19, R8, R18 ;  /* 0x0000000813127224 */ /* 0x002fe200078e0212 */
[----:B--2---:R-:W-:Y:S02]  /*9100*/  I2FP.F32.U32 R8, R13 ;  /* 0x0000000d00087245 */ /* 0x004fe40000201000 */
[--C-:B------:R-:W-:Y:S02]  /*9110*/  SHF.R.U64 R19, R6, UR5, R7.reuse ;  /* 0x0000000506137c19 */ /* 0x100fe40008001207 */
[----:B------:R-:W-:Y:S01]  /*9120*/  SHF.R.U32.HI R6, RZ, UR5, R7 ;  /* 0x00000005ff067c19 */ /* 0x000fe20008011607 */
[----:B------:R-:W-:Y:S01]  /*9130*/  FMUL R8, R8, UR6 ;  /* 0x0000000608087c20 */ /* 0x000fe20008400000 */
[----:B------:R-:W-:-:S02]  /*9140*/  ULDC UR5, c[0x0][0x608] ;  /* 0x0001820000057ab9 */ /* 0x000fc40000000800 */
[--C-:B------:R-:W-:Y:S01]  /*9150*/  SHF.R.U64 R21, R19, UR5, R6.reuse ;  /* 0x0000000513157c19 */ /* 0x100fe20008001206 */
[----:B------:R0:W1:Y:S01]  /*9160*/  F2I.U32.TRUNC.NTZ R24, R8 ;  /* 0x0000000800187305 */ /* 0x000062000020f000 */
[----:B------:R-:W-:Y:S01]  /*9170*/  SHF.R.U32.HI R6, RZ, UR5, R6 ;  /* 0x00000005ff067c19 */ /* 0x000fe20008011606 */
[----:B------:R-:W-:-:S03]  /*9180*/  ULDC UR5, c[0x0][0x658] ;  /* 0x0001960000057ab9 */ /* 0x000fc60000000800 */
[--C-:B------:R-:W-:Y:S02]  /*9190*/  SHF.R.U64 R20, R21, UR5, R6.reuse ;  /* 0x0000000515147c19 */ /* 0x100fe40008001206 */
[----:B------:R-:W-:-:S03]  /*91a0*/  SHF.R.U32.HI R23, RZ, UR5, R6 ;  /* 0x00000005ff177c19 */ /* 0x000fc60008011606 */
[----:B------:R-:W-:Y:S02]  /*91b0*/  IMAD.MOV.U32 R6, RZ, RZ, R20 ;  /* 0x000000ffff067224 */ /* 0x000fe400078e0014 */
[----:B------:R-:W-:Y:S01]  /*91c0*/  IMAD.MOV.U32 R7, RZ, RZ, R23 ;  /* 0x000000ffff077224 */ /* 0x000fe200078e0017 */
[----:B0-----:R-:W-:Y:S06]  /*91d0*/  @!P0 BRA `(.L_x_186) ;  /* 0x0000000000288947 */ /* 0x001fec0003800000 */
        /* <DEDUP_REMOVED lines=10> */
.L_x_186:
[----:B------:R-:W-:Y:S01]  /*9280*/  ULDC UR5, c[0x0][0x648] ;  /* 0x0001920000057ab9 */ /* 0x000fe20000000800 */
[----:B------:R-:W-:Y:S01]  /*9290*/  LOP3.LUT R21, R21, UR17, RZ, 0xc0, !PT ;  /* 0x0000001115157c12 */ /* 0x000fe2000f8ec0ff */
[----:B-1----:R-:W-:Y:S01]  /*92a0*/  IMAD.MOV R24, RZ, RZ, -R24 ;  /* 0x000000ffff187224 */ /* 0x002fe200078e0a18 */
[----:B------:R-:W-:Y:S01]  /*92b0*/  SHF.R.U64 R6, R6, UR5, R7 ;  /* 0x0000000506067c19 */ /* 0x000fe20008001207 */
[----:B------:R-:W-:Y:S01]  /*92c0*/  ULDC UR5, c[0x0][0x638] ;  /* 0x00018e0000057ab9 */ /* 0x000fe20000000800 */
[----:B------:R-:W-:Y:S01]  /*92d0*/  LOP3.LUT R9, R19, UR4, RZ, 0xc0, !PT ;  /* 0x0000000413097c12 */ /* 0x000fe2000f8ec0ff */
[----:B---3--:R-:W-:Y:S01]  /*92e0*/  @P4 IMAD R18, R22, R24, R13 ;  /* 0x0000001816124224 */ /* 0x008fe200078e020d */
[----:B------:R-:W-:Y:S01]  /*92f0*/  ULDC UR6, c[0x0][0x610] ;  /* 0x0001840000067ab9 */ /* 0x000fe20000000800 */
[----:B------:R-:W-:Y:S02]  /*9300*/  IMAD.MOV R7, RZ, RZ, -R6 ;  /* 0x000000ffff077224 */ /* 0x000fe400078e0a06 */
[----:B------:R-:W-:-:S02]  /*9310*/  IMAD R21, R6, UR18, R21 ;  /* 0x0000001206157c24 */ /* 0x000fc4000f8e0215 */
[----:B------:R-:W-:Y:S01]  /*9320*/  IMAD R20, R7, UR5, R20 ;  /* 0x0000000507147c24 */ /* 0x000fe2000f8e0214 */
[----:B------:R-:W-:Y:S01]  /*9330*/  ULDC UR5, c[0x0][0x600] ;  /* 0x0001800000057ab9 */ /* 0x000fe20000000800 */
[----:B------:R-:W-:Y:S02]  /*9340*/  IMAD R18, R21, UR6, R18 ;  /* 0x0000000615127c24 */ /* 0x000fe4000f8e0212 */
[----:B------:R-:W-:Y:S02]  /*9350*/  IMAD R9, R20, UR5, R9 ;  /* 0x0000000514097c24 */ /* 0x000fe4000f8e0209 */
[----:B------:R-:W-:-:S03]  /*9360*/  IMAD.MOV.U32 R6, RZ, RZ, 0x1 ;  /* 0x00000001ff067424 */ /* 0x000fc600078e00ff */
[----:B------:R-:W-:Y:S02]  /*9370*/  SEL R7, R9, R18, !P4 ;  /* 0x0000001209077207 */ /* 0x000fe40006000000 */
[----:B------:R-:W-:-:S07]  /*9380*/  SEL R18, R18, R9, !P4 ;  /* 0x0000000912127207 */ /* 0x000fce0006000000 */
.L_x_184:
[----:B------:R-:W-:Y:S05]  /*9390*/  BSYNC B1 ;  /* 0x0000000000017941 */ /* 0x000fea0003800000 */
.L_x_183:
[----:B------:R-:W-:-:S13]  /*93a0*/  LOP3.LUT P0, RZ, R6, 0xff, RZ, 0xc0, !PT ;  /* 0x000000ff06ff7812 */ /* 0x000fda000780c0ff */
[----:B------:R-:W-:Y:S05]  /*93b0*/  @P0 BRA `(.L_x_187) ;  /* 0xfffffff400440947 */ /* 0x000fea000383ffff */
[----:B------:R-:W-:Y:S05]  /*93c0*/  BSYNC B0 ;  /* 0x0000000000007941 */ /* 0x000fea0003800000 */
.L_x_176:
[----:B------:R-:W-:-:S03]  /*93d0*/  UMOV UR5, 0xffffffff ;  /* 0xffffffff00057882 */ /* 0x000fc60000000000 */
[----:B------:R-:W-:Y:S05]  /*93e0*/  BRA.DIV UR5, `(.L_x_188) ;  /* 0x0000000a05187947 */ /* 0x000fea000b800000 */
[----:B------:R-:W-:-:S13]  /*93f0*/  ELECT P0, URZ, PT ;  /* 0x00000000003f782f */ /* 0x000fda0003800000 */
.L_x_209:
[----:B------:R-:W-:Y:S04]  /*9400*/  BSSY B0, `(.L_x_189) ;  /* 0x000006a000007945 */ /* 0x000fe80003800000 */
[----:B------:R-:W-:Y:S05]  /*9410*/  @!P0 BRA `(.L_x_190) ;  /* 0x0000000400a08947 */ /* 0x000fea0003800000 */
[----:B------:R-:W-:-:S04]  /*9420*/  LOP3.LUT R4, R4, 0x2, RZ, 0xfc, !PT ;  /* 0x0000000204047812 */ /* 0x000fc800078efcff */
[----:B------:R-:W-:-:S13]  /*9430*/  ISETP.NE.AND P0, PT, R4, 0x3, PT ;  /* 0x000000030400780c */ /* 0x000fda0003f05270 */
[----:B------:R-:W-:Y:S05]  /*9440*/  @!P0 BRA `(.L_x_191) ;  /* 0x0000000000048947 */ /* 0x000fea0003800000 */
[----:B------:R-:W-:Y:S01]  /*9450*/  BPT.TRAP 0x1 ;  /* 0x000000040000795c */ /* 0x000fe20000300000 */
.L_x_191:
[----:B------:R-:W0:Y:S01]  /*9460*/  S2R R3, SR_CgaCtaId ;  /* 0x0000000000037919 */ /* 0x000e220000008800 */
[----:B------:R-:W-:-:S04]  /*9470*/  MOV R0, 0x400 ;  /* 0x0000040000007802 */ /* 0x000fc80000000f00 */
[----:B0-----:R-:W-:Y:S02]  /*9480*/  LEA R0, R3, R0, 0x18 ;  /* 0x0000000003007211 */ /* 0x001fe400078ec0ff */
[----:B------:R-:W-:-:S03]  /*9490*/  SHF.L.U32 R3, R5, 0x1f, RZ ;  /* 0x0000001f05037819 */ /* 0x000fc600000006ff */
[----:B------:R-:W-:-:S04]  /*94a0*/  VIADD R0, R0, 0x58 ;  /* 0x0000005800007836 */ /* 0x000fc80000000000 */
[C---:B------:R-:W-:Y:S02]  /*94b0*/  IMAD R6, R17.reuse, 0x8, R0 ;  /* 0x0000000811067824 */ /* 0x040fe400078e0200 */
[----:B------:R-:W-:Y:S02]  /*94c0*/  VIADD R17, R17, 0x1 ;  /* 0x0000000111117836 */ /* 0x000fe40000000000 */
[----:B------:R-:W0:Y:S03]  /*94d0*/  SYNCS.PHASECHK.TRANS64.TRYWAIT P0, [R6+URZ], R3 ;  /* 0x00000003060075a7 */ /* 0x000e26000800017f */
[----:B------:R-:W-:-:S04]  /*94e0*/  ISETP.NE.AND P1, PT, R17, 0xb, PT ;  /* 0x0000000b1100780c */ /* 0x000fc80003f25270 */
[----:B------:R-:W-:Y:S02]  /*94f0*/  SEL R2, RZ, 0x1, P1 ;  /* 0x00000001ff027807 */ /* 0x000fe40000800000 */
[----:B------:R-:W-:Y:S02]  /*9500*/  SEL R17, R17, RZ, P1 ;  /* 0x000000ff11117207 */ /* 0x000fe40000800000 */
[----:B------:R-:W-:-:S03]  /*9510*/  LOP3.LUT R8, R5, R2, RZ, 0x3c, !PT ;  /* 0x0000000205087212 */ /* 0x000fc600078e3cff */
[----:B------:R-:W-:Y:S01]  /*9520*/  IMAD R7, R17, 0x8, R0 ;  /* 0x0000000811077824 */ /* 0x000fe200078e0200 */
[----:B------:R-:W-:Y:S01]  /*9530*/  SHF.L.U32 R4, R8, 0x1f, RZ ;  /* 0x0000001f08047819 */ /* 0x000fe200000006ff */
[----:B0-----:R-:W-:Y:S06]  /*9540*/  @!P0 BRA `(.L_x_192) ;  /* 0x0000000400e08947 */ /* 0x001fec0003800000 */
.L_x_210:
[----:B------:R-:W1:Y:S01]  /*9550*/  SYNCS.PHASECHK.TRANS64.TRYWAIT P0, [R7+URZ], R4 ;  /* 0x00000004070075a7 */ /* 0x000e62000800017f */
[----:B------:R-:W-:-:S05]  /*9560*/  VIADD R2, R17, 0x1 ;  /* 0x0000000111027836 */ /* 0x000fca0000000000 */
[----:B------:R-:W-:-:S04]  /*9570*/  ISETP.NE.AND P1, PT, R2, 0xb, PT ;  /* 0x0000000b0200780c */ /* 0x000fc80003f25270 */
[----:B0-----:R-:W-:Y:S02]  /*9580*/  SEL R3, RZ, 0x1, P1 ;  /* 0x00000001ff037807 */ /* 0x001fe40000800000 */
[----:B------:R-:W-:Y:S02]  /*9590*/  SEL R9, R2, RZ, P1 ;  /* 0x000000ff02097207 */ /* 0x000fe40000800000 */
[----:B------:R-:W-:-:S03]  /*95a0*/  LOP3.LUT R8, R8, R3, RZ, 0x3c, !PT ;  /* 0x0000000308087212 */ /* 0x000fc600078e3cff */
[----:B------:R-:W-:Y:S01]  /*95b0*/  IMAD R6, R9, 0x8, R0 ;  /* 0x0000000809067824 */ /* 0x000fe200078e0200 */
[----:B------:R-:W-:Y:S01]  /*95c0*/  SHF.L.U32 R5, R8, 0x1f, RZ ;  /* 0x0000001f08057819 */ /* 0x000fe200000006ff */
[----:B-1----:R-:W-:Y:S06]  /*95d0*/  @!P0 BRA `(.L_x_193) ;  /* 0x0000000400d08947 */ /* 0x002fec0003800000 */
.L_x_211:
[----:B------:R-:W1:Y:S01]  /*95e0*/  SYNCS.PHASECHK.TRANS64.TRYWAIT P0, [R6+URZ], R5 ;  /* 0x00000005060075a7 */ /* 0x000e62000800017f */
[----:B------:R-:W-:-:S05]  /*95f0*/  VIADD R2, R9, 0x1 ;  /* 0x0000000109027836 */ /* 0x000fca0000000000 */
[----:B------:R-:W-:-:S04]  /*9600*/  ISETP.NE.AND P1, PT, R2, 0xb, PT ;  /* 0x0000000b0200780c */ /* 0x000fc80003f25270 */
[----:B------:R-:W-:Y:S02]  /*9610*/  SEL R3, RZ, 0x1, P1 ;  /* 0x00000001ff037807 */ /* 0x000fe40000800000 */
[----:B0-----:R-:W-:Y:S02]  /*9620*/  SEL R7, R2, RZ, P1 ;  /* 0x000000ff02077207 */ /* 0x001fe40000800000 */
[----:B------:R-:W-:-:S03]  /*9630*/  LOP3.LUT R8, R8, R3, RZ, 0x3c, !PT ;  /* 0x0000000308087212 */ /* 0x000fc600078e3cff */
[----:B------:R-:W-:Y:S01]  /*9640*/  IMAD R9, R7, 0x8, R0 ;  /* 0x0000000807097824 */ /* 0x000fe200078e0200 */
[----:B------:R-:W-:Y:S01]  /*9650*/  SHF.L.U32 R4, R8, 0x1f, RZ ;  /* 0x0000001f08047819 */ /* 0x000fe200000006ff */
[----:B-1----:R-:W-:Y:S06]  /*9660*/  @!P0 BRA `(.L_x_194) ;  /* 0x0000000400c08947 */ /* 0x002fec0003800000 */
.L_x_212:
[----:B------:R-:W1:Y:S01]  /*9670*/  SYNCS.PHASECHK.TRANS64.TRYWAIT P0, [R9+URZ], R4 ;  /* 0x00000004090075a7 */ /* 0x000e62000800017f */
[----:B------:R-:W-:-:S05]  /*9680*/  VIADD R2, R7, 0x1 ;  /* 0x0000000107027836 */ /* 0x000fca0000000000 */
[----:B------:R-:W-:-:S04]  /*9690*/  ISETP.NE.AND P1, PT, R2, 0xb, PT ;  /* 0x0000000b0200780c */ /* 0x000fc80003f25270 */
[----:B------:R-:W-:Y:S02]  /*96a0*/  SEL R3, RZ, 0x1, P1 ;  /* 0x00000001ff037807 */ /* 0x000fe40000800000 */
[----:B------:R-:W-:Y:S02]  /*96b0*/  SEL R7, R2, RZ, P1 ;  /* 0x000000ff02077207 */ /* 0x000fe40000800000 */
[----:B------:R-:W-:-:S03]  /*96c0*/  LOP3.LUT R8, R8, R3, RZ, 0x3c, !PT ;  /* 0x0000000308087212 */ /* 0x000fc600078e3cff */
[----:B0-----:R-:W-:Y:S01]  /*96d0*/  IMAD R6, R7, 0x8, R0 ;  /* 0x0000000807067824 */ /* 0x001fe200078e0200 */
[----:B------:R-:W-:Y:S01]  /*96e0*/  SHF.L.U32 R5, R8, 0x1f, RZ ;  /* 0x0000001f08057819 */ /* 0x000fe200000006ff */
[----:B-1----:R-:W-:Y:S06]  /*96f0*/  @!P0 BRA `(.L_x_195) ;  /* 0x0000000400b08947 */ /* 0x002fec0003800000 */
.L_x_213:
        /* <DEDUP_REMOVED lines=9> */
.L_x_214:
        /* <DEDUP_REMOVED lines=9> */
.L_x_215:
        /* <DEDUP_REMOVED lines=9> */
.L_x_216:
[----:B------:R-:W1:Y:S01]  /*98b0*/  SYNCS.PHASECHK.TRANS64.TRYWAIT P0, [R9+URZ], R4 ;  /* 0x00000004090075a7 */ /* 0x000e62000800017f */
[----:B------:R-:W-:-:S05]  /*98c0*/  VIADD R2, R7, 0x1 ;  /* 0x0000000107027836 */ /* 0x000fca0000000000 */
[----:B------:R-:W-:-:S04]  /*98d0*/  ISETP.NE.AND P1, PT, R2, 0xb, PT ;  /* 0x0000000b0200780c */ /* 0x000fc80003f25270 */
[----:B------:R-:W-:Y:S02]  /*98e0*/  SEL R3, RZ, 0x1, P1 ;  /* 0x00000001ff037807 */ /* 0x000fe40000800000 */
[----:B------:R-:W-:Y:S02]  /*98f0*/  SEL R7, R2, RZ, P1 ;  /* 0x000000ff02077207 */ /* 0x000fe40000800000 */
[----:B------:R-:W-:-:S03]  /*9900*/  LOP3.LUT R8, R8, R3, RZ, 0x3c, !PT ;  /* 0x0000000308087212 */ /* 0x000fc600078e3cff */
[----:B------:R-:W-:Y:S01]  /*9910*/  IMAD R10, R7, 0x8, R0 ;  /* 0x00000008070a7824 */ /* 0x000fe200078e0200 */
[----:B0-----:R-:W-:Y:S01]  /*9920*/  SHF.L.U32 R5, R8, 0x1f, RZ ;  /* 0x0000001f08057819 */ /* 0x001fe200000006ff */
[----:B-1----:R-:W-:Y:S06]  /*9930*/  @!P0 BRA `(.L_x_199) ;  /* 0x0000000400708947 */ /* 0x002fec0003800000 */
.L_x_217:
[----:B------:R-:W1:Y:S01]  /*9940*/  SYNCS.PHASECHK.TRANS64.TRYWAIT P0, [R10+URZ], R5 ;  /* 0x000000050a0075a7 */ /* 0x000e62000800017f */
[----:B------:R-:W-:-:S05]  /*9950*/  VIADD R2, R7, 0x1 ;  /* 0x0000000107027836 */ /* 0x000fca0000000000 */
[----:B------:R-:W-:-:S04]  /*9960*/  ISETP.NE.AND P1, PT, R2, 0xb, PT ;  /* 0x0000000b0200780c */ /* 0x000fc80003f25270 */
[----:B------:R-:W-:Y:S02]  /*9970*/  SEL R3, RZ, 0x1, P1 ;  /* 0x00000001ff037807 */ /* 0x000fe40000800000 */
[----:B------:R-:W-:Y:S02]  /*9980*/  SEL R7, R2, RZ, P1 ;  /* 0x000000ff02077207 */ /* 0x000fe40000800000 */
[----:B0-----:R-:W-:-:S03]  /*9990*/  LOP3.LUT R9, R8, R3, RZ, 0x3c, !PT ;  /* 0x0000000308097212 */ /* 0x001fc600078e3cff */
[----:B------:R-:W-:Y:S01]  /*99a0*/  IMAD R11, R7, 0x8, R0 ;  /* 0x00000008070b7824 */ /* 0x000fe200078e0200 */
[----:B------:R-:W-:Y:S01]  /*99b0*/  SHF.L.U32 R6, R9, 0x1f, RZ ;  /* 0x0000001f09067819 */ /* 0x000fe200000006ff */
[----:B-1----:R-:W-:Y:S06]  /*99c0*/  @!P0 BRA `(.L_x_200) ;  /* 0x0000000400608947 */ /* 0x002fec0003800000 */
.L_x_218:
[----:B------:R-:W1:Y:S01]  /*99d0*/  SYNCS.PHASECHK.TRANS64.TRYWAIT P0, [R11+URZ], R6 ;  /* 0x000000060b0075a7 */ /* 0x000e62000800017f */
[----:B------:R-:W-:-:S05]  /*99e0*/  VIADD R2, R7, 0x1 ;  /* 0x0000000107027836 */ /* 0x000fca0000000000 */
[----:B------:R-:W-:-:S04]  /*99f0*/  ISETP.NE.AND P1, PT, R2, 0xb, PT ;  /* 0x0000000b0200780c */ /* 0x000fc80003f25270 */
[----:B------:R-:W-:Y:S02]  /*9a00*/  SEL R4, RZ, 0x1, P1 ;  /* 0x00000001ff047807 */ /* 0x000fe40000800000 */
[----:B------:R-:W-:Y:S02]  /*9a10*/  SEL R3, R2, RZ, P1 ;  /* 0x000000ff02037207 */ /* 0x000fe40000800000 */
[----:B------:R-:W-:Y:S01]  /*9a20*/  LOP3.LUT R4, R9, R4, RZ, 0x3c, !PT ;  /* 0x0000000409047212 */ /* 0x000fe200078e3cff */
[----:B-1----:R-:W-:Y:S06]  /*9a30*/  @!P0 BRA `(.L_x_201) ;  /* 0x0000000400588947 */ /* 0x002fec0003800000 */
.L_x_219:
[----:B------:R-:W-:Y:S01]  /*9a40*/  IMAD R3, R3, 0x8, R0 ;  /* 0x0000000803037824 */ /* 0x000fe200078e0200 */
[----:B------:R-:W-:-:S07]  /*9a50*/  SHF.L.U32 R0, R4, 0x1f, RZ ;  /* 0x0000001f04007819 */ /* 0x000fce00000006ff */
.L_x_202:
[----:B--2---:R2:W3:Y:S02]  /*9a60*/  SYNCS.PHASECHK.TRANS64.TRYWAIT P0, [R3+URZ], R0 ;  /* 0x00000000030075a7 */ /* 0x0044e4000800017f */
[----:B---3--:R-:W-:Y:S05]  /*9a70*/  @!P0 NANOSLEEP.SYNCS 0x989680 ;  /* 0x009896800000895d */ /* 0x008fea0003900000 */
[----:B------:R-:W3:Y:S02]  /*9a80*/  @!P0 SYNCS.PHASECHK.TRANS64 P0, [R3+URZ], R0 ;  /* 0x00000000030085a7 */ /* 0x000ee4000800007f */
[----:B---3--:R-:W-:Y:S05]  /*9a90*/  @!P0 BRA `(.L_x_202) ;  /* 0xfffffffc00f08947 */ /* 0x008fea000383ffff */
.L_x_190:
[----:B------:R-:W-:Y:S05]  /*9aa0*/  BSYNC B0 ;  /* 0x0000000000007941 */ /* 0x000fea0003800000 */
.L_x_189:
[----:B------:R-:W-:Y:S05]  /*9ab0*/  EXIT ;  /* 0x000000000000794d */ /* 0x000fea0003800000 */
.L_x_22:
[----:B-1----:R-:W-:-:S04]  /*9ac0*/  IMAD.U32 R12, RZ, RZ, UR6 ;  /* 0x00000006ff0c7e24 */ /* 0x002fc8000f8e00ff */
[----:B------:R1:W4:Y:S03]  /*9ad0*/  SYNCS.PHASECHK.TRANS64.TRYWAIT P1, [R12+URZ], R11 ;  /* 0x0000000b0c0075a7 */ /* 0x000326000802017f */
[----:B----4-:R-:W-:Y:S05]  /*9ae0*/  @!P1 NANOSLEEP.SYNCS 0x989680 ;  /* 0x009896800000995d */ /* 0x010fea0003900000 */
[----:B------:R-:W4:Y:S02]  /*9af0*/  @!P1 SYNCS.PHASECHK.TRANS64 P1, [R12+URZ], R11 ;  /* 0x0000000b0c0095a7 */ /* 0x000f24000802007f */
[----:B----4-:R-:W-:Y:S05]  /*9b00*/  @!P1 BRA `(.L_x_22) ;  /* 0xfffffffc00ec9947 */ /* 0x010fea000383ffff */
[----:B------:R-:W-:Y:S05]  /*9b10*/  BRA `(.L_x_21) ;  /* 0xffffff7c00587947 */ /* 0x000fea000383ffff */
.L_x_28:
[----:B-1----:R-:W-:-:S04]  /*9b20*/  IMAD.U32 R14, RZ, RZ, UR12 ;  /* 0x0000000cff0e7e24 */ /* 0x002fc8000f8e00ff */
[----:B------:R1:W4:Y:S03]  /*9b30*/  SYNCS.PHASECHK.TRANS64.TRYWAIT P1, [R14+URZ], R13 ;  /* 0x0000000d0e0075a7 */ /* 0x000326000802017f */
[----:B----4-:R-:W-:Y:S05]  /*9b40*/  @!P1 NANOSLEEP.SYNCS 0x989680 ;  /* 0x009896800000995d */ /* 0x010fea0003900000 */
[----:B------:R-:W4:Y:S02]  /*9b50*/  @!P1 SYNCS.PHASECHK.TRANS64 P1, [R14+URZ], R13 ;  /* 0x0000000d0e0095a7 */ /* 0x000f24000802007f */
[----:B----4-:R-:W-:Y:S05]  /*9b60*/  @!P1 BRA `(.L_x_28) ;  /* 0xfffffffc00ec9947 */ /* 0x010fea000383ffff */
[----:B------:R-:W-:Y:S05]  /*9b70*/  BRA `(.L_x_27) ;  /* 0xffffff8400c07947 */ /* 0x000fea000383ffff */
.L_x_177:
[----:B------:R-:W-:Y:S01]  /*9b80*/  BSSY B1, `(.L_x_203) ;  /* 0x0000006000017945 */ /* 0x000fe20003800000 */
[----:B------:R-:W-:-:S07]  /*9b90*/  IMAD.MOV.U32 R6, RZ, RZ, -0x1 ;  /* 0xffffffffff067424 */ /* 0x000fce00078e00ff */
[----:B------:R-:W-:Y:S05]  /*9ba0*/  WARPSYNC.COLLECTIVE R6, `(.L_x_204) ;  /* 0x00000000060c7348 */ /* 0x000fea0003c00000 */
[----:B------:R-:W-:Y:S02]  /*9bb0*/  ELECT P0, UR62, PT ;  /* 0x00000000003e782f */ /* 0x000fe40003800000 */
[----:B------:R-:W-:Y:S01]  /*9bc0*/  MOV R6, UR62 ;  /* 0x0000003e00067c02 */ /* 0x000fe20008000f00 */
[----:B------:R-:W-:Y:S10]  /*9bd0*/  ENDCOLLECTIVE ;  /* 0x000000000000791b */ /* 0x000ff40003800000 */
.L_x_204:
[----:B------:R-:W-:Y:S05]  /*9be0*/  BSYNC B1 ;  /* 0x0000000000017941 */ /* 0x000fea0003800000 */
.L_x_203:
[----:B------:R-:W-:Y:S05]  /*9bf0*/  BRA `(.L_x_205) ;  /* 0xffffffec00407947 */ /* 0x000fea000383ffff */
.L_x_180:
[----:B0-----:R0:W1:Y:S02]  /*9c00*/  SYNCS.PHASECHK.TRANS64.TRYWAIT P0, [R18+URZ+0x58], R9 ;  /* 0x00005809120075a7 */ /* 0x001064000800017f */
[----:B-1----:R-:W-:Y:S05]  /*9c10*/  @!P0 NANOSLEEP.SYNCS 0x989680 ;  /* 0x009896800000895d */ /* 0x002fea0003900000 */
[----:B------:R-:W1:Y:S02]  /*9c20*/  @!P0 SYNCS.PHASECHK.TRANS64 P0, [R18+URZ+0x58], R9 ;  /* 0x00005809120085a7 */ /* 0x000e64000800007f */
[----:B-1----:R-:W-:Y:S05]  /*9c30*/  @!P0 BRA `(.L_x_180) ;  /* 0xfffffffc00f08947 */ /* 0x002fea000383ffff */
[----:B------:R-:W-:Y:S05]  /*9c40*/  BRA `(.L_x_206) ;  /* 0xffffffec00807947 */ /* 0x000fea000383ffff */
.L_x_188:
[----:B------:R-:W-:Y:S01]  /*9c50*/  BSSY B0, `(.L_x_207) ;  /* 0x0000006000007945 */ /* 0x000fe20003800000 */
[----:B------:R-:W-:-:S07]  /*9c60*/  IMAD.MOV.U32 R6, RZ, RZ, -0x1 ;  /* 0xffffffffff067424 */ /* 0x000fce00078e00ff */
[----:B------:R-:W-:Y:S05]  /*9c70*/  WARPSYNC.COLLECTIVE R6, `(.L_x_208) ;  /* 0x00000000060c7348 */ /* 0x000fea0003c00000 */
[----:B------:R-:W-:Y:S02]  /*9c80*/  ELECT P0, UR62, PT ;  /* 0x00000000003e782f */ /* 0x000fe40003800000 */
[----:B------:R-:W-:Y:S01]  /*9c90*/  MOV R6, UR62 ;  /* 0x0000003e00067c02 */ /* 0x000fe20008000f00 */
[----:B------:R-:W-:Y:S10]  /*9ca0*/  ENDCOLLECTIVE ;  /* 0x000000000000791b */ /* 0x000ff40003800000 */
.L_x_208:
[----:B------:R-:W-:Y:S05]  /*9cb0*/  BSYNC B0 ;  /* 0x0000000000007941 */ /* 0x000fea0003800000 */
.L_x_207:
[----:B------:R-:W-:Y:S05]  /*9cc0*/  BRA `(.L_x_209) ;  /* 0xfffffff400cc7947 */ /* 0x000fea000383ffff */
.L_x_192:
[----:B0-----:R0:W1:Y:S02]  /*9cd0*/  SYNCS.PHASECHK.TRANS64.TRYWAIT P0, [R6+URZ], R3 ;  /* 0x00000003060075a7 */ /* 0x001064000800017f */
[----:B-1----:R-:W-:Y:S05]  /*9ce0*/  @!P0 NANOSLEEP.SYNCS 0x989680 ;  /* 0x009896800000895d */ /* 0x002fea0003900000 */
[----:B------:R-:W1:Y:S02]  /*9cf0*/  @!P0 SYNCS.PHASECHK.TRANS64 P0, [R6+URZ], R3 ;  /* 0x00000003060085a7 */ /* 0x000e64000800007f */
[----:B-1----:R-:W-:Y:S05]  /*9d00*/  @!P0 BRA `(.L_x_192) ;  /* 0xfffffffc00f08947 */ /* 0x002fea000383ffff */
[----:B------:R-:W-:Y:S05]  /*9d10*/  BRA `(.L_x_210) ;  /* 0xfffffff8000c7947 */ /* 0x000fea000383ffff */
.L_x_193:
[----:B0-----:R0:W1:Y:S02]  /*9d20*/  SYNCS.PHASECHK.TRANS64.TRYWAIT P0, [R7+URZ], R4 ;  /* 0x00000004070075a7 */ /* 0x001064000800017f */
[----:B-1----:R-:W-:Y:S05]  /*9d30*/  @!P0 NANOSLEEP.SYNCS 0x989680 ;  /* 0x009896800000895d */ /* 0x002fea0003900000 */
[----:B------:R-:W1:Y:S02]  /*9d40*/  @!P0 SYNCS.PHASECHK.TRANS64 P0, [R7+URZ], R4 ;  /* 0x00000004070085a7 */ /* 0x000e64000800007f */
[----:B-1----:R-:W-:Y:S05]  /*9d50*/  @!P0 BRA `(.L_x_193) ;  /* 0xfffffffc00f08947 */ /* 0x002fea000383ffff */
[----:B------:R-:W-:Y:S05]  /*9d60*/  BRA `(.L_x_211) ;  /* 0xfffffff8001c7947 */ /* 0x000fea000383ffff */
.L_x_194:
[----:B0-----:R0:W1:Y:S02]  /*9d70*/  SYNCS.PHASECHK.TRANS64.TRYWAIT P0, [R6+URZ], R5 ;  /* 0x00000005060075a7 */ /* 0x001064000800017f */
[----:B-1----:R-:W-:Y:S05]  /*9d80*/  @!P0 NANOSLEEP.SYNCS 0x989680 ;  /* 0x009896800000895d */ /* 0x002fea0003900000 */
[----:B------:R-:W1:Y:S02]  /*9d90*/  @!P0 SYNCS.PHASECHK.TRANS64 P0, [R6+URZ], R5 ;  /* 0x00000005060085a7 */ /* 0x000e64000800007f */
[----:B-1----:R-:W-:Y:S05]  /*9da0*/  @!P0 BRA `(.L_x_194) ;  /* 0xfffffffc00f08947 */ /* 0x002fea000383ffff */
[----:B------:R-:W-:Y:S05]  /*9db0*/  BRA `(.L_x_212) ;  /* 0xfffffff8002c7947 */ /* 0x000fea000383ffff */
.L_x_195:
[----:B0-----:R0:W1:Y:S02]  /*9dc0*/  SYNCS.PHASECHK.TRANS64.TRYWAIT P0, [R9+URZ], R4 ;  /* 0x00000004090075a7 */ /* 0x001064000800017f */
[----:B-1----:R-:W-:Y:S05]  /*9dd0*/  @!P0 NANOSLEEP.SYNCS 0x989680 ;  /* 0x009896800000895d */ /* 0x002fea0003900000 */
[----:B------:R-:W1:Y:S02]  /*9de0*/  @!P0 SYNCS.PHASECHK.TRANS64 P0, [R9+URZ], R4 ;  /* 0x00000004090085a7 */ /* 0x000e64000800007f */
[----:B-1----:R-:W-:Y:S05]  /*9df0*/  @!P0 BRA `(.L_x_195) ;  /* 0xfffffffc00f08947 */ /* 0x002fea000383ffff */
[----:B------:R-:W-:Y:S05]  /*9e00*/  BRA `(.L_x_213) ;  /* 0xfffffff8003c7947 */ /* 0x000fea000383ffff */
.L_x_196:
[----:B0-----:R0:W1:Y:S02]  /*9e10*/  SYNCS.PHASECHK.TRANS64.TRYWAIT P0, [R6+URZ], R5 ;  /* 0x00000005060075a7 */ /* 0x001064000800017f */
[----:B-1----:R-:W-:Y:S05]  /*9e20*/  @!P0 NANOSLEEP.SYNCS 0x989680 ;  /* 0x009896800000895d */ /* 0x002fea0003900000 */
[----:B------:R-:W1:Y:S02]  /*9e30*/  @!P0 SYNCS.PHASECHK.TRANS64 P0, [R6+URZ], R5 ;  /* 0x00000005060085a7 */ /* 0x000e64000800007f */
[----:B-1----:R-:W-:Y:S05]  /*9e40*/  @!P0 BRA `(.L_x_196) ;  /* 0xfffffffc00f08947 */ /* 0x002fea000383ffff */
[----:B------:R-:W-:Y:S05]  /*9e50*/  BRA `(.L_x_214) ;  /* 0xfffffff8004c7947 */ /* 0x000fea000383ffff */
.L_x_197:
[----:B0-----:R0:W1:Y:S02]  /*9e60*/  SYNCS.PHASECHK.TRANS64.TRYWAIT P0, [R9+URZ], R4 ;  /* 0x00000004090075a7 */ /* 0x001064000800017f */
[----:B-1----:R-:W-:Y:S05]  /*9e70*/  @!P0 NANOSLEEP.SYNCS 0x989680 ;  /* 0x009896800000895d */ /* 0x002fea0003900000 */
[----:B------:R-:W1:Y:S02]  /*9e80*/  @!P0 SYNCS.PHASECHK.TRANS64 P0, [R9+URZ], R4 ;  /* 0x00000004090085a7 */ /* 0x000e64000800007f */
[----:B-1----:R-:W-:Y:S05]  /*9e90*/  @!P0 BRA `(.L_x_197) ;  /* 0xfffffffc00f08947 */ /* 0x002fea000383ffff */
[----:B------:R-:W-:Y:S05]  /*9ea0*/  BRA `(.L_x_215) ;  /* 0xfffffff8005c7947 */ /* 0x000fea000383ffff */
.L_x_198:
[----:B0-----:R0:W1:Y:S02]  /*9eb0*/  SYNCS.PHASECHK.TRANS64.TRYWAIT P0, [R6+URZ], R5 ;  /* 0x00000005060075a7 */ /* 0x001064000800017f */
[----:B-1----:R-:W-:Y:S05]  /*9ec0*/  @!P0 NANOSLEEP.SYNCS 0x989680 ;  /* 0x009896800000895d */ /* 0x002fea0003900000 */
[----:B------:R-:W1:Y:S02]  /*9ed0*/  @!P0 SYNCS.PHASECHK.TRANS64 P0, [R6+URZ], R5 ;  /* 0x00000005060085a7 */ /* 0x000e64000800007f */
[----:B-1----:R-:W-:Y:S05]  /*9ee0*/  @!P0 BRA `(.L_x_198) ;  /* 0xfffffffc00f08947 */ /* 0x002fea000383ffff */
[----:B------:R-:W-:Y:S05]  /*9ef0*/  BRA `(.L_x_216) ;  /* 0xfffffff8006c7947 */ /* 0x000fea000383ffff */
.L_x_199:
[----:B0-----:R0:W1:Y:S02]  /*9f00*/  SYNCS.PHASECHK.TRANS64.TRYWAIT P0, [R9+URZ], R4 ;  /* 0x00000004090075a7 */ /* 0x001064000800017f */
[----:B-1----:R-:W-:Y:S05]  /*9f10*/  @!P0 NANOSLEEP.SYNCS 0x989680 ;  /* 0x009896800000895d */ /* 0x002fea0003900000 */
[----:B------:R-:W1:Y:S02]  /*9f20*/  @!P0 SYNCS.PHASECHK.TRANS64 P0, [R9+URZ], R4 ;  /* 0x00000004090085a7 */ /* 0x000e64000800007f */
[----:B-1----:R-:W-:Y:S05]  /*9f30*/  @!P0 BRA `(.L_x_199) ;  /* 0xfffffffc00f08947 */ /* 0x002fea000383ffff */
[----:B------:R-:W-:Y:S05]  /*9f40*/  BRA `(.L_x_217) ;  /* 0xfffffff8007c7947 */ /* 0x000fea000383ffff */
.L_x_200:
[----:B0-----:R0:W1:Y:S02]  /*9f50*/  SYNCS.PHASECHK.TRANS64.TRYWAIT P0, [R10+URZ], R5 ;  /* 0x000000050a0075a7 */ /* 0x001064000800017f */
[----:B-1----:R-:W-:Y:S05]  /*9f60*/  @!P0 NANOSLEEP.SYNCS 0x989680 ;  /* 0x009896800000895d */ /* 0x002fea0003900000 */
[----:B------:R-:W1:Y:S02]  /*9f70*/  @!P0 SYNCS.PHASECHK.TRANS64 P0, [R10+URZ], R5 ;  /* 0x000000050a0085a7 */ /* 0x000e64000800007f */
[----:B-1----:R-:W-:Y:S05]  /*9f80*/  @!P0 BRA `(.L_x_200) ;  /* 0xfffffffc00f08947 */ /* 0x002fea000383ffff */
[----:B------:R-:W-:Y:S05]  /*9f90*/  BRA `(.L_x_218) ;  /* 0xfffffff8008c7947 */ /* 0x000fea000383ffff */
.L_x_201:
[----:B-1----:R1:W2:Y:S02]  /*9fa0*/  SYNCS.PHASECHK.TRANS64.TRYWAIT P0, [R11+URZ], R6 ;  /* 0x000000060b0075a7 */ /* 0x0022a4000800017f */
[----:B--2---:R-:W-:Y:S05]  /*9fb0*/  @!P0 NANOSLEEP.SYNCS 0x989680 ;  /* 0x009896800000895d */ /* 0x004fea0003900000 */
[----:B------:R-:W2:Y:S02]  /*9fc0*/  @!P0 SYNCS.PHASECHK.TRANS64 P0, [R11+URZ], R6 ;  /* 0x000000060b0085a7 */ /* 0x000ea4000800007f */
[----:B--2---:R-:W-:Y:S05]  /*9fd0*/  @!P0 BRA `(.L_x_201) ;  /* 0xfffffffc00f08947 */ /* 0x004fea000383ffff */
[----:B------:R-:W-:Y:S05]  /*9fe0*/  BRA `(.L_x_219) ;  /* 0xfffffff800947947 */ /* 0x000fea000383ffff */
.L_x_220:
[----:B------:R-:W-:-:S00]  /*9ff0*/  BRA `(.L_x_220) ;  /* 0xfffffffc00fc7947 */ /* 0x000fc0000383ffff */
[----:B------:R-:W-:-:S00]  /*a000*/  NOP ;  /* 0x0000000000007918 */ /* 0x000fc00000000000 */
[----:B------:R-:W-:-:S00]  /*a010*/  NOP ;  /* 0x0000000000007918 */ /* 0x000fc00000000000 */
[----:B------:R-:W-:-:S00]  /*a020*/  NOP ;  /* 0x0000000000007918 */ /* 0x000fc00000000000 */
[----:B------:R-:W-:-:S00]  /*a030*/  NOP ;  /* 0x0000000000007918 */ /* 0x000fc00000000000 */
[----:B------:R-:W-:-:S00]  /*a040*/  NOP ;  /* 0x0000000000007918 */ /* 0x000fc00000000000 */
[----:B------:R-:W-:-:S00]  /*a050*/  NOP ;  /* 0x0000000000007918 */ /* 0x000fc00000000000 */
[----:B------:R-:W-:-:S00]  /*a060*/  NOP ;  /* 0x0000000000007918 */ /* 0x000fc00000000000 */
[----:B------:R-:W-:-:S00]  /*a070*/  NOP ;  /* 0x0000000000007918 */ /* 0x000fc00000000000 */
.L_x_221:


//--------------------- .nv.shared._ZN7cutlass13device_kernelINS_4gemm6kernel13GemmUniversalIN4cute5tupleIJiiiiEEENS1_10collective13CollectiveMmaINS1_37MainloopSm90TmaGmmaWarpSpecializedFP8ILi11ENS5_IJNS4_1CILi1EEENSA_ILi2EEESB_EEENS1_35KernelTmaWarpSpecializedCooperativeEEENS5_IJNSA_ILi256EEENSA_ILi64EEESH_EEENS_12float_e4m3_tENS5_IJlSB_lEEESJ_SK_NS4_8TiledMMAINS4_8MMA_AtomIJNS4_4SM904GMMA30MMA_64x64x32_F32E4M3E4M3_SS_TNILNSO_7ScaleInE1ELSQ_1EEEEEENS4_6LayoutINS5_IJSC_SB_SB_EEENS5_IJSB_NSA_ILi0EEESV_EEEEENS5_IJNS4_10UnderscoreESY_SY_EEEEENS4_23SM90_TMA_LOAD_MULTICASTENS4_14ComposedLayoutINS4_7SwizzleILi2ELi4ELi3EEENS4_18smem_ptr_flag_bitsILi8EEENST_INS5_IJNSA_ILi8EEESH_EEENS5_IJSH_SB_EEEEEEEvNS4_8identityENS4_13SM90_TMA_LOADES1B_vS1C_EENS_8epilogue10collective6detail29Sm90TmaWarpSpecializedAdapterINS1G_15DefaultEpilogueISJ_SK_SK_NS1F_6thread17LinearCombinationISJ_Li1EffLNS1K_9ScaleType4KindE0ELNS_15FloatRoundStyleE2ESJ_EENS1_15EpilogueDefaultEEEEEvvEEEEvNT_6ParamsE --------------------------
	.section	.nv.shared._ZN7cutlass13device_kernelINS_4gemm6kernel13GemmUniversalIN4cute5tupleIJiiiiEEENS1_10collective13CollectiveMmaINS1_37MainloopSm90TmaGmmaWarpSpecializedFP8ILi11ENS5_IJNS4_1CILi1EEENSA_ILi2EEESB_EEENS1_35KernelTmaWarpSpecializedCooperativeEEENS5_IJNSA_ILi256EEENSA_ILi64EEESH_EEENS_12float_e4m3_tENS5_IJlSB_lEEESJ_SK_NS4_8TiledMMAINS4_8MMA_AtomIJNS4_4SM904GMMA30MMA_64x64x32_F32E4M3E4M3_SS_TNILNSO_7ScaleInE1ELSQ_1EEEEEENS4_6LayoutINS5_IJSC_SB_SB_EEENS5_IJSB_NSA_ILi0EEESV_EEEEENS5_IJNS4_10UnderscoreESY_SY_EEEEENS4_23SM90_TMA_LOAD_MULTICASTENS4_14ComposedLayoutINS4_7SwizzleILi2ELi4ELi3EEENS4_18smem_ptr_flag_bitsILi8EEENST_INS5_IJNSA_ILi8EEESH_EEENS5_IJSH_SB_EEEEEEEvNS4_8identityENS4_13SM90_TMA_LOADES1B_vS1C_EENS_8epilogue10collective6detail29Sm90TmaWarpSpecializedAdapterINS1G_15DefaultEpilogueISJ_SK_SK_NS1F_6thread17LinearCombinationISJ_Li1EffLNS1K_9ScaleType4KindE0ELNS_15FloatRoundStyleE2ESJ_EENS1_15EpilogueDefaultEEEEEvvEEEEvNT_6ParamsE,"aw",@nobits
	.sectionflags	@""
	.align	16
	.zero		1024


//--------------------- .nv.shared.reserved.0     --------------------------
	.section	.nv.shared.reserved.0,"aw",@nobits
	.weak		__nv_reservedSMEM_offset_0_alias
	.size		__nv_reservedSMEM_offset_0_alias, 0, 0
	.other		__nv_reservedSMEM_offset_0_alias,@"STO_CUDA_RESERVED_SHARED STV_DEFAULT"
__nv_reservedSMEM_offset_0_alias:
	.zero		0


//--------------------- .nv.global                --------------------------
	.section	.nv.global,"aw",@nobits
.nv.global:
	.type		_ZN39_INTERNAL_9b34deef_4_k_cu_33b4a07c_41064cute1_E,@object
	.size		_ZN39_INTERNAL_9b34deef_4_k_cu_33b4a07c_41064cute1_E,(_ZN39_INTERNAL_9b34deef_4_k_cu_33b4a07c_41064cuda3std3__45__cpo6cbeginE - _ZN39_INTERNAL_9b34deef_4_k_cu_33b4a07c_41064cute1_E)
_ZN39_INTERNAL_9b34deef_4_k_cu_33b4a07c_41064cute1_E:
	.zero		1
	.type		_ZN39_INTERNAL_9b34deef_4_k_cu_33b4a07c_41064cuda3std3__45__cpo6cbeginE,@object
	.size		_ZN39_INTERNAL_9b34deef_4_k_cu_33b4a07c_41064cuda3std3__45__cpo6cbeginE,(_ZN39_INTERNAL_9b34deef_4_k_cu_33b4a07c_41064cuda3std3__48in_placeE - _ZN39_INTERNAL_9b34deef_4_k_cu_33b4a07c_41064cuda3std3__45__cpo6cbeginE)
_ZN39_INTERNAL_9b34deef_4_k_cu_33b4a07c_41064cuda3std3__45__cpo6cbeginE:
	.zero		1
	.type		_ZN39_INTERNAL_9b34deef_4_k_cu_33b4a07c_41064cuda3std3__48in_placeE,@object
	.size		_ZN39_INTERNAL_9b34deef_4_k_cu_33b4a07c_41064cuda3std3__48in_placeE,(_ZN39_INTERNAL_9b34deef_4_k_cu_33b4a07c_41064cuda3std6ranges3__45__cpo9iter_moveE - _ZN39_INTERNAL_9b34deef_4_k_cu_33b4a07c_41064cuda3std3__48in_placeE)
_ZN39_INTERNAL_9b34deef_4_k_cu_33b4a07c_41064cuda3std3__48in_placeE:
	.zero		1
	.type		_ZN39_INTERNAL_9b34deef_4_k_cu_33b4a07c_41064cuda3std6ranges3__45__cpo9iter_moveE,@object
	.size		_ZN39_INTERNAL_9b34deef_4_k_cu_33b4a07c_41064cuda3std6ranges3__45__cpo9iter_moveE,(_ZN39_INTERNAL_9b34deef_4_k_cu_33b4a07c_41064cuda3std3__45__cpo5beginE - _ZN39_INTERNAL_9b34deef_4_k_cu_33b4a07c_41064cuda3std6ranges3__45__cpo9iter_moveE)
_ZN39_INTERNAL_9b34deef_4_k_cu_33b4a07c_41064cuda3std6ranges3__45__cpo9iter_moveE:
	.zero		1
	.type		_ZN39_INTERNAL_9b34deef_4_k_cu_33b4a07c_41064cuda3std3__45__cpo5beginE,@object
	.size		_ZN39_INTERNAL_9b34deef_4_k_cu_33b4a07c_41064cuda3std3__45__cpo5beginE,(_ZN39_INTERNAL_9b34deef_4_k_cu_33b4a07c_41064cuda3std3__441_GLOBAL__N__9b34deef_4_k_cu_33b4a07c_41066ignoreE - _ZN39_INTERNAL_9b34deef_4_k_cu_33b4a07c_41064cuda3std3__45__cpo5beginE)
_ZN39_INTERNAL_9b34deef_4_k_cu_33b4a07c_41064cuda3std3__45__cpo5beginE:
	.zero		1
	.type		_ZN39_INTERNAL_9b34deef_4_k_cu_33b4a07c_41064cuda3std3__441_GLOBAL__N__9b34deef_4_k_cu_33b4a07c_41066ignoreE,@object
	.size		_ZN39_INTERNAL_9b34deef_4_k_cu_33b4a07c_41064cuda3std3__441_GLOBAL__N__9b34deef_4_k_cu_33b4a07c_41066ignoreE,(_ZN39_INTERNAL_9b34deef_4_k_cu_33b4a07c_41064cute7productE - _ZN39_INTERNAL_9b34deef_4_k_cu_33b4a07c_41064cuda3std3__441_GLOBAL__N__9b34deef_4_k_cu_33b4a07c_41066ignoreE)
_ZN39_INTERNAL_9b34deef_4_k_cu_33b4a07c_41064cuda3std3__441_GLOBAL__N__9b34deef_4_k_cu_33b4a07c_41066ignoreE:
	.zero		1
	.type		_ZN39_INTERNAL_9b34deef_4_k_cu_33b4a07c_41064cute7productE,@object
	.size		_ZN39_INTERNAL_9b34deef_4_k_cu_33b4a07c_41064cute7productE,(_ZN39_INTERNAL_9b34deef_4_k_cu_33b4a07c_41064cuda3std3__45__cpo3endE - _ZN39_INTERNAL_9b34deef_4_k_cu_33b4a07c_41064cute7productE)
_ZN39_INTERNAL_9b34deef_4_k_cu_33b4a07c_41064cute7productE:
	.zero		1
	.type		_ZN39_INTERNAL_9b34deef_4_k_cu_33b4a07c_41064cuda3std3__45__cpo3endE,@object
	.size		_ZN39_INTERNAL_9b34deef_4_k_cu_33b4a07c_41064cuda3std3__45__cpo3endE,(_ZN39_INTERNAL_9b34deef_4_k_cu_33b4a07c_41064cuda3std3__419piecewise_constructE - _ZN39_INTERNAL_9b34deef_4_k_cu_33b4a07c_41064cuda3std3__45__cpo3endE)
_ZN39_INTERNAL_9b34deef_4_k_cu_33b4a07c_41064cuda3std3__45__cpo3endE:
	.zero		1
	.type		_ZN39_INTERNAL_9b34deef_4_k_cu_33b4a07c_41064cuda3std3__419piecewise_constructE,@object
	.size		_ZN39_INTERNAL_9b34deef_4_k_cu_33b4a07c_41064cuda3std3__419piecewise_constructE,(_ZN39_INTERNAL_9b34deef_4_k_cu_33b4a07c_41064cuda3std3__45__cpo4cendE - _ZN39_INTERNAL_9b34deef_4_k_cu_33b4a07c_41064cuda3std3__419piecewise_constructE)
_ZN39_INTERNAL_9b34deef_4_k_cu_33b4a07c_41064cuda3std3__419piecewise_constructE:
	.zero		1
	.type		_ZN39_INTERNAL_9b34deef_4_k_cu_33b4a07c_41064cuda3std3__45__cpo4cendE,@object
	.size		_ZN39_INTERNAL_9b34deef_4_k_cu_33b4a07c_41064cuda3std3__45__cpo4cendE,(_ZN39_INTERNAL_9b34deef_4_k_cu_33b4a07c_41064cuda3std6ranges3__45__cpo4swapE - _ZN39_INTERNAL_9b34deef_4_k_cu_33b4a07c_41064cuda3std3__45__cpo4cendE)
_ZN39_INTERNAL_9b34deef_4_k_cu_33b4a07c_41064cuda3std3__45__cpo4cendE:
	.zero		1
	.type		_ZN39_INTERNAL_9b34deef_4_k_cu_33b4a07c_41064cuda3std6ranges3__45__cpo4swapE,@object
	.size		_ZN39_INTERNAL_9b34deef_4_k_cu_33b4a07c_41064cuda3std6ranges3__45__cpo4swapE,(.L_7 - _ZN39_INTERNAL_9b34deef_4_k_cu_33b4a07c_41064cuda3std6ranges3__45__cpo4swapE)
_ZN39_INTERNAL_9b34deef_4_k_cu_33b4a07c_41064cuda3std6ranges3__45__cpo4swapE:
	.zero		1
.L_7:


//--------------------- .nv.constant0._ZN7cutlass13device_kernelINS_4gemm6kernel13GemmUniversalIN4cute5tupleIJiiiiEEENS1_10collective13CollectiveMmaINS1_37MainloopSm90TmaGmmaWarpSpecializedFP8ILi11ENS5_IJNS4_1CILi1EEENSA_ILi2EEESB_EEENS1_35KernelTmaWarpSpecializedCooperativeEEENS5_IJNSA_ILi256EEENSA_ILi64EEESH_EEENS_12float_e4m3_tENS5_IJlSB_lEEESJ_SK_NS4_8TiledMMAINS4_8MMA_AtomIJNS4_4SM904GMMA30MMA_64x64x32_F32E4M3E4M3_SS_TNILNSO_7ScaleInE1ELSQ_1EEEEEENS4_6LayoutINS5_IJSC_SB_SB_EEENS5_IJSB_NSA_ILi0EEESV_EEEEENS5_IJNS4_10UnderscoreESY_SY_EEEEENS4_23SM90_TMA_LOAD_MULTICASTENS4_14ComposedLayoutINS4_7SwizzleILi2ELi4ELi3EEENS4_18smem_ptr_flag_bitsILi8EEENST_INS5_IJNSA_ILi8EEESH_EEENS5_IJSH_SB_EEEEEEEvNS4_8identityENS4_13SM90_TMA_LOADES1B_vS1C_EENS_8epilogue10collective6detail29Sm90TmaWarpSpecializedAdapterINS1G_15DefaultEpilogueISJ_SK_SK_NS1F_6thread17LinearCombinationISJ_Li1EffLNS1K_9ScaleType4KindE0ELNS_15FloatRoundStyleE2ESJ_EENS1_15EpilogueDefaultEEEEEvvEEEEvNT_6ParamsE --------------------------
	.section	.nv.constant0._ZN7cutlass13device_kernelINS_4gemm6kernel13GemmUniversalIN4cute5tupleIJiiiiEEENS1_10collective13CollectiveMmaINS1_37MainloopSm90TmaGmmaWarpSpecializedFP8ILi11ENS5_IJNS4_1CILi1EEENSA_ILi2EEESB_EEENS1_35KernelTmaWarpSpecializedCooperativeEEENS5_IJNSA_ILi256EEENSA_ILi64EEESH_EEENS_12float_e4m3_tENS5_IJlSB_lEEESJ_SK_NS4_8TiledMMAINS4_8MMA_AtomIJNS4_4SM904GMMA30MMA_64x64x32_F32E4M3E4M3_SS_TNILNSO_7ScaleInE1ELSQ_1EEEEEENS4_6LayoutINS5_IJSC_SB_SB_EEENS5_IJSB_NSA_ILi0EEESV_EEEEENS5_IJNS4_10UnderscoreESY_SY_EEEEENS4_23SM90_TMA_LOAD_MULTICASTENS4_14ComposedLayoutINS4_7SwizzleILi2ELi4ELi3EEENS4_18smem_ptr_flag_bitsILi8EEENST_INS5_IJNSA_ILi8EEESH_EEENS5_IJSH_SB_EEEEEEEvNS4_8identityENS4_13SM90_TMA_LOADES1B_vS1C_EENS_8epilogue10collective6detail29Sm90TmaWarpSpecializedAdapterINS1G_15DefaultEpilogueISJ_SK_SK_NS1F_6thread17LinearCombinationISJ_Li1EffLNS1K_9ScaleType4KindE0ELNS_15FloatRoundStyleE2ESJ_EENS1_15EpilogueDefaultEEEEEvvEEEEvNT_6ParamsE,"a",@progbits
	.sectionflags	@""
	.align	4
.nv.constant0._ZN7cutlass13device_kernelINS_4gemm6kernel13GemmUniversalIN4cute5tupleIJiiiiEEENS1_10collective13CollectiveMmaINS1_37MainloopSm90TmaGmmaWarpSpecializedFP8ILi11ENS5_IJNS4_1CILi1EEENSA_ILi2EEESB_EEENS1_35KernelTmaWarpSpecializedCooperativeEEENS5_IJNSA_ILi256EEENSA_ILi64EEESH_EEENS_12float_e4m3_tENS5_IJlSB_lEEESJ_SK_NS4_8TiledMMAINS4_8MMA_AtomIJNS4_4SM904GMMA30MMA_64x64x32_F32E4M3E4M3_SS_TNILNSO_7ScaleInE1ELSQ_1EEEEEENS4_6LayoutINS5_IJSC_SB_SB_EEENS5_IJSB_NSA_ILi0EEESV_EEEEENS5_IJNS4_10UnderscoreESY_SY_EEEEENS4_23SM90_TMA_LOAD_MULTICASTENS4_14ComposedLayoutINS4_7SwizzleILi2ELi4ELi3EEENS4_18smem_ptr_flag_bitsILi8EEENST_INS5_IJNSA_ILi8EEESH_EEENS5_IJSH_SB_EEEEEEEvNS4_8identityENS4_13SM90_TMA_LOADES1B_vS1C_EENS_8epilogue10collective6detail29Sm90TmaWarpSpecializedAdapterINS1G_15DefaultEpilogueISJ_SK_SK_NS1F_6thread17LinearCombinationISJ_Li1EffLNS1K_9ScaleType4KindE0ELNS_15FloatRoundStyleE2ESJ_EENS1_15EpilogueDefaultEEEEEvvEEEEvNT_6ParamsE:
	.zero		1664


//--------------------- SYMBOLS --------------------------

	.type		.nv.reservedSmem.offset0,@object
	.size		.nv.reservedSmem.offset0,0x4
